	.target	sm_90a

	.elftype	@"ET_EXEC"


//--------------------- .note.nv.tkinfo           --------------------------
	.section	.note.nv.tkinfo,"",@"SHT_NOTE"
	.sectionflags	@"SHF_NOTE_NV_TKINFO"
	.tkinfo
        /*0018*/ 	.word	0x00000002
        /*0030*/ 	.string	""
        /*0030*/ 	.string	"ptxas"
        /*0030*/ 	.string	"Cuda compilation tools, release 13.0, V13.0.88"
        /*0030*/ 	.string	"Build cuda_13.0.r13.0/compiler.36424714_0"
        /*0030*/ 	.string	"-arch sm_90a -m 64 "



//--------------------- .note.nv.cuinfo           --------------------------
	.section	.note.nv.cuinfo,"",@"SHT_NOTE"
	.sectionflags	@"SHF_NOTE_NV_CUINFO"
        /*0018*/ 	.short	0x0002
        /*001a*/ 	.short	0x005a
        /*001c*/ 	.short	0x0082
	.zero		2


//--------------------- .nv.info                  --------------------------
	.section	.nv.info,"",@"SHT_CUDA_INFO"
	.align	4


	//----- nvinfo : EIATTR_REGCOUNT
	.align		4
        /*0000*/ 	.byte	0x04, 0x2f
        /*0002*/ 	.short	(.L_15 - .L_14)
	.align		4
.L_14:
        /*0004*/ 	.word	index@(_ZN7cutlass13device_kernelINS_4gemm6kernel13GemmUniversalIN4cute5tupleIJiiiiEEENS1_10collective13CollectiveMmaINS1_34MainloopSm90TmaGmmaWarpSpecializedILi30ENS5_IJNS4_1CILi1EEESB_SB_EEENS1_35KernelTmaWarpSpecializedCooperativeEEENS5_IJNSA_ILi128EEENSA_ILi112EEENSA_ILi16EEEEEENS_10bfloat16_tENS5_IJlSB_lEEESJ_SK_NS4_8TiledMMAINS4_8MMA_AtomIJNS4_4SM904GMMA27MMA_64x16x16_F32BF16BF16_SSILNSO_5MajorE0ELSQ_0ELNSO_7ScaleInE1ELSR_1EEEEEENS4_6LayoutINS5_IJNSA_ILi2EEESB_SB_EEENS5_IJSB_NSA_ILi0EEESX_EEEEENS5_IJNS4_10UnderscoreES10_S10_EEEEENS4_13SM90_TMA_LOADENS4_14ComposedLayoutINS4_7SwizzleILi1ELi4ELi3EEENS4_18smem_ptr_flag_bitsILi16EEENSU_INS5_IJNSA_ILi8EEESH_EEENS5_IJSH_SB_EEEEEEEvNS4_8identityES13_S1D_vS1E_EENS_8epilogue10collective6detail29Sm90TmaWarpSpecializedAdapterINS1H_15DefaultEpilogueISJ_SK_SK_NS1G_6thread17LinearCombinationISJ_Li1EffLNS1L_9ScaleType4KindE0ELNS_15FloatRoundStyleE2ESJ_EENS1_15EpilogueDefaultEEEEEvvEEEEvNT_6ParamsE)
        /*0008*/ 	.word	0x000000a8


	//----- nvinfo : EIATTR_FRAME_SIZE
	.align		4
.L_15:
        /*000c*/ 	.byte	0x04, 0x11
        /*000e*/ 	.short	(.L_17 - .L_16)
	.align		4
.L_16:
        /*0010*/ 	.word	index@(_ZN7cutlass13device_kernelINS_4gemm6kernel13GemmUniversalIN4cute5tupleIJiiiiEEENS1_10collective13CollectiveMmaINS1_34MainloopSm90TmaGmmaWarpSpecializedILi30ENS5_IJNS4_1CILi1EEESB_SB_EEENS1_35KernelTmaWarpSpecializedCooperativeEEENS5_IJNSA_ILi128EEENSA_ILi112EEENSA_ILi16EEEEEENS_10bfloat16_tENS5_IJlSB_lEEESJ_SK_NS4_8TiledMMAINS4_8MMA_AtomIJNS4_4SM904GMMA27MMA_64x16x16_F32BF16BF16_SSILNSO_5MajorE0ELSQ_0ELNSO_7ScaleInE1ELSR_1EEEEEENS4_6LayoutINS5_IJNSA_ILi2EEESB_SB_EEENS5_IJSB_NSA_ILi0EEESX_EEEEENS5_IJNS4_10UnderscoreES10_S10_EEEEENS4_13SM90_TMA_LOADENS4_14ComposedLayoutINS4_7SwizzleILi1ELi4ELi3EEENS4_18smem_ptr_flag_bitsILi16EEENSU_INS5_IJNSA_ILi8EEESH_EEENS5_IJSH_SB_EEEEEEEvNS4_8identityES13_S1D_vS1E_EENS_8epilogue10collective6detail29Sm90TmaWarpSpecializedAdapterINS1H_15DefaultEpilogueISJ_SK_SK_NS1G_6thread17LinearCombinationISJ_Li1EffLNS1L_9ScaleType4KindE0ELNS_15FloatRoundStyleE2ESJ_EENS1_15EpilogueDefaultEEEEEvvEEEEvNT_6ParamsE)
        /*0014*/ 	.word	0x00000000


	//----- nvinfo : EIATTR_MIN_STACK_SIZE
	.align		4
.L_17:
        /*0018*/ 	.byte	0x04, 0x12
        /*001a*/ 	.short	(.L_19 - .L_18)
	.align		4
.L_18:
        /*001c*/ 	.word	index@(_ZN7cutlass13device_kernelINS_4gemm6kernel13GemmUniversalIN4cute5tupleIJiiiiEEENS1_10collective13CollectiveMmaINS1_34MainloopSm90TmaGmmaWarpSpecializedILi30ENS5_IJNS4_1CILi1EEESB_SB_EEENS1_35KernelTmaWarpSpecializedCooperativeEEENS5_IJNSA_ILi128EEENSA_ILi112EEENSA_ILi16EEEEEENS_10bfloat16_tENS5_IJlSB_lEEESJ_SK_NS4_8TiledMMAINS4_8MMA_AtomIJNS4_4SM904GMMA27MMA_64x16x16_F32BF16BF16_SSILNSO_5MajorE0ELSQ_0ELNSO_7ScaleInE1ELSR_1EEEEEENS4_6LayoutINS5_IJNSA_ILi2EEESB_SB_EEENS5_IJSB_NSA_ILi0EEESX_EEEEENS5_IJNS4_10UnderscoreES10_S10_EEEEENS4_13SM90_TMA_LOADENS4_14ComposedLayoutINS4_7SwizzleILi1ELi4ELi3EEENS4_18smem_ptr_flag_bitsILi16EEENSU_INS5_IJNSA_ILi8EEESH_EEENS5_IJSH_SB_EEEEEEEvNS4_8identityES13_S1D_vS1E_EENS_8epilogue10collective6detail29Sm90TmaWarpSpecializedAdapterINS1H_15DefaultEpilogueISJ_SK_SK_NS1G_6thread17LinearCombinationISJ_Li1EffLNS1L_9ScaleType4KindE0ELNS_15FloatRoundStyleE2ESJ_EENS1_15EpilogueDefaultEEEEEvvEEEEvNT_6ParamsE)
        /*0020*/ 	.word	0x00000000
.L_19:


//--------------------- .nv.compat                --------------------------
	.section	.nv.compat,"",@"SHT_CUDA_COMPAT_INFO"
	.align	4
        /*0000*/ 	.byte	0x02, 0x09, 0x01, 0x00, 0x02, 0x02, 0x04, 0x00, 0x02, 0x05, 0x05, 0x00, 0x03, 0x07, 0x01, 0x01
        /*0010*/ 	.byte	0x02, 0x03, 0x01, 0x00, 0x02, 0x06, 0x01, 0x00, 0x04, 0x0b, 0x08, 0x00, 0x00, 0x00, 0x00, 0x00
        /*0020*/ 	.byte	0x00, 0x00, 0x00, 0x00


//--------------------- .nv.info._ZN7cutlass13device_kernelINS_4gemm6kernel13GemmUniversalIN4cute5tupleIJiiiiEEENS1_10collective13CollectiveMmaINS1_34MainloopSm90TmaGmmaWarpSpecializedILi30ENS5_IJNS4_1CILi1EEESB_SB_EEENS1_35KernelTmaWarpSpecializedCooperativeEEENS5_IJNSA_ILi128EEENSA_ILi112EEENSA_ILi16EEEEEENS_10bfloat16_tENS5_IJlSB_lEEESJ_SK_NS4_8TiledMMAINS4_8MMA_AtomIJNS4_4SM904GMMA27MMA_64x16x16_F32BF16BF16_SSILNSO_5MajorE0ELSQ_0ELNSO_7ScaleInE1ELSR_1EEEEEENS4_6LayoutINS5_IJNSA_ILi2EEESB_SB_EEENS5_IJSB_NSA_ILi0EEESX_EEEEENS5_IJNS4_10UnderscoreES10_S10_EEEEENS4_13SM90_TMA_LOADENS4_14ComposedLayoutINS4_7SwizzleILi1ELi4ELi3EEENS4_18smem_ptr_flag_bitsILi16EEENSU_INS5_IJNSA_ILi8EEESH_EEENS5_IJSH_SB_EEEEEEEvNS4_8identityES13_S1D_vS1E_EENS_8epilogue10collective6detail29Sm90TmaWarpSpecializedAdapterINS1H_15DefaultEpilogueISJ_SK_SK_NS1G_6thread17LinearCombinationISJ_Li1EffLNS1L_9ScaleType4KindE0ELNS_15FloatRoundStyleE2ESJ_EENS1_15EpilogueDefaultEEEEEvvEEEEvNT_6ParamsE --------------------------
	.section	.nv.info._ZN7cutlass13device_kernelINS_4gemm6kernel13GemmUniversalIN4cute5tupleIJiiiiEEENS1_10collective13CollectiveMmaINS1_34MainloopSm90TmaGmmaWarpSpecializedILi30ENS5_IJNS4_1CILi1EEESB_SB_EEENS1_35KernelTmaWarpSpecializedCooperativeEEENS5_IJNSA_ILi128EEENSA_ILi112EEENSA_ILi16EEEEEENS_10bfloat16_tENS5_IJlSB_lEEESJ_SK_NS4_8TiledMMAINS4_8MMA_AtomIJNS4_4SM904GMMA27MMA_64x16x16_F32BF16BF16_SSILNSO_5MajorE0ELSQ_0ELNSO_7ScaleInE1ELSR_1EEEEEENS4_6LayoutINS5_IJNSA_ILi2EEESB_SB_EEENS5_IJSB_NSA_ILi0EEESX_EEEEENS5_IJNS4_10UnderscoreES10_S10_EEEEENS4_13SM90_TMA_LOADENS4_14ComposedLayoutINS4_7SwizzleILi1ELi4ELi3EEENS4_18smem_ptr_flag_bitsILi16EEENSU_INS5_IJNSA_ILi8EEESH_EEENS5_IJSH_SB_EEEEEEEvNS4_8identityES13_S1D_vS1E_EENS_8epilogue10collective6detail29Sm90TmaWarpSpecializedAdapterINS1H_15DefaultEpilogueISJ_SK_SK_NS1G_6thread17LinearCombinationISJ_Li1EffLNS1L_9ScaleType4KindE0ELNS_15FloatRoundStyleE2ESJ_EENS1_15EpilogueDefaultEEEEEvvEEEEvNT_6ParamsE,"",@"SHT_CUDA_INFO"
	.sectionflags	@""
	.align	4


	//----- nvinfo : EIATTR_CUDA_API_VERSION
	.align		4
        /*0000*/ 	.byte	0x04, 0x37
        /*0002*/ 	.short	(.L_21 - .L_20)
.L_20:
        /*0004*/ 	.word	0x00000082


	//----- nvinfo : EIATTR_KPARAM_INFO
	.align		4
.L_21:
        /*0008*/ 	.byte	0x04, 0x17
        /*000a*/ 	.short	(.L_23 - .L_22)
.L_22:
        /*000c*/ 	.word	0x00000000
        /*0010*/ 	.short	0x0000
        /*0012*/ 	.short	0x0070
        /*0014*/ 	.byte	0x00, 0xf0, 0x01, 0x10


	//----- nvinfo : EIATTR_SPARSE_MMA_MASK
	.align		4
.L_23:
        /*0018*/ 	.byte	0x03, 0x50
        /*001a*/ 	.short	0x0000


	//----- nvinfo : EIATTR_MAXREG_COUNT
	.align		4
        /*001c*/ 	.byte	0x03, 0x1b
        /*001e*/ 	.short	0x00a8


	//----- nvinfo : EIATTR_NUM_BARRIERS
	.align		4
        /*0020*/ 	.byte	0x02, 0x4c
        /*0022*/ 	.byte	0x01
	.zero		1


	//----- nvinfo : EIATTR_EXTERNS
	.align		4
        /*0024*/ 	.byte	0x04, 0x0f
        /*0026*/ 	.short	(.L_25 - .L_24)


	//   ....[0]....
	.align		4
.L_24:
        /*0028*/ 	.word	index@(__assertfail)


	//----- nvinfo : EIATTR_MERCURY_ISA_VERSION
	.align		4
.L_25:
        /*002c*/ 	.byte	0x03, 0x5f
        /*002e*/ 	.short	0x0101


	//----- nvinfo : EIATTR_INT_WARP_WIDE_INSTR_OFFSETS
	.align		4
        /*0030*/ 	.byte	0x04, 0x31
        /*0032*/ 	.short	(.L_27 - .L_26)


	//   ....[0]....
.L_26:
        /*0034*/ 	.word	0x00000720


	//   ....[1]....
        /*0038*/ 	.word	0x00000750


	//   ....[2]....
        /*003c*/ 	.word	0x00000830


	//----- nvinfo : EIATTR_COOP_GROUP_MASK_REGIDS
	.align		4
.L_27:
        /*0040*/ 	.byte	0x04, 0x29
        /*0042*/ 	.short	(.L_29 - .L_28)


	//   ....[0]....
.L_28:
        /*0044*/ 	.word	0xffffffff


	//   ....[1]....
        /*0048*/ 	.word	0xffffffff


	//   ....[2]....
        /*004c*/ 	.word	0xffffffff


	//   ....[3]....
        /*0050*/ 	.word	0xffffffff


	//   ....[4]....
        /*0054*/ 	.word	0xffffffff


	//----- nvinfo : EIATTR_COOP_GROUP_INSTR_OFFSETS
	.align		4
.L_29:
        /*0058*/ 	.byte	0x04, 0x28
        /*005a*/ 	.short	(.L_31 - .L_30)


	//   ....[0]....
.L_30:
        /*005c*/ 	.word	0x00000060


	//   ....[1]....
        /*0060*/ 	.word	0x00000070


	//   ....[2]....
        /*0064*/ 	.word	0x00000130


	//   ....[3]....
        /*0068*/ 	.word	0x00000630


	//   ....[4]....
        /*006c*/ 	.word	0x000012e0


	//----- nvinfo : EIATTR_REG_RECONFIG
	.align		4
.L_31:
        /*0070*/ 	.byte	0x01, 0x54
	.zero		2


	//----- nvinfo : EIATTR_SYSCALL_OFFSETS
	.align		4
        /*0074*/ 	.byte	0x04, 0x46
        /*0076*/ 	.short	(.L_33 - .L_32)


	//   ....[0]....
.L_32:
        /*0078*/ 	.word	0x000014a0


	//----- nvinfo : EIATTR_MBARRIER_INSTR_OFFSETS
	.align		4
.L_33:
        /*007c*/ 	.byte	0x04, 0x39
        /*007e*/ 	.short	(.L_35 - .L_34)


	//   ....[0]....
.L_34:
        /*0080*/ 	.word	0x00000250
        /*0084*/ 	.word	0x000000ff
        /*0088*/ 	.word	0x00000000
        /*008c*/ 	.short	0x0100
        /*008e*/ 	.byte	0x08
	.zero		1


	//   ....[1]....
        /*0090*/ 	.word	0x00000260
        /*0094*/ 	.word	0x000000ff
        /*0098*/ 	.word	0x000000f0
        /*009c*/ 	.short	0x0100
        /*009e*/ 	.byte	0x08
	.zero		1


	//   ....[2]....
        /*00a0*/ 	.word	0x00000270
        /*00a4*/ 	.word	0x000000ff
        /*00a8*/ 	.word	0x00000008
        /*00ac*/ 	.short	0x0100
        /*00ae*/ 	.byte	0x08
	.zero		1


	//   ....[3]....
        /*00b0*/ 	.word	0x00000280
        /*00b4*/ 	.word	0x000000ff
        /*00b8*/ 	.word	0x000000f8
        /*00bc*/ 	.short	0x0100
        /*00be*/ 	.byte	0x08
	.zero		1


	//   ....[4]....
        /*00c0*/ 	.word	0x00000290
        /*00c4*/ 	.word	0x000000ff
        /*00c8*/ 	.word	0x00000010
        /*00cc*/ 	.short	0x0100
        /*00ce*/ 	.byte	0x08
	.zero		1


	//   ....[5]....
        /*00d0*/ 	.word	0x000002a0
        /*00d4*/ 	.word	0x000000ff
        /*00d8*/ 	.word	0x00000100
        /*00dc*/ 	.short	0x0100
        /*00de*/ 	.byte	0x08
	.zero		1


	//   ....[6]....
        /*00e0*/ 	.word	0x000002b0
        /*00e4*/ 	.word	0x000000ff
        /*00e8*/ 	.word	0x00000018
        /*00ec*/ 	.short	0x0100
        /*00ee*/ 	.byte	0x08
	.zero		1


	//   ....[7]....
        /*00f0*/ 	.word	0x000002c0
        /*00f4*/ 	.word	0x000000ff
        /*00f8*/ 	.word	0x00000108
        /*00fc*/ 	.short	0x0100
        /*00fe*/ 	.byte	0x08
	.zero		1


	//   ....[8]....
        /*0100*/ 	.word	0x000002d0
        /*0104*/ 	.word	0x000000ff
        /*0108*/ 	.word	0x00000020
        /*010c*/ 	.short	0x0100
        /*010e*/ 	.byte	0x08
	.zero		1


	//   ....[9]....
        /*0110*/ 	.word	0x000002e0
        /*0114*/ 	.word	0x000000ff
        /*0118*/ 	.word	0x00000110
        /*011c*/ 	.short	0x0100
        /*011e*/ 	.byte	0x08
	.zero		1


	//   ....[10]....
        /*0120*/ 	.word	0x000002f0
        /*0124*/ 	.word	0x000000ff
        /*0128*/ 	.word	0x00000028
        /*012c*/ 	.short	0x0100
        /*012e*/ 	.byte	0x08
	.zero		1


	//   ....[11]....
        /*0130*/ 	.word	0x00000300
        /*0134*/ 	.word	0x000000ff
        /*0138*/ 	.word	0x00000118
        /*013c*/ 	.short	0x0100
        /*013e*/ 	.byte	0x08
	.zero		1


	//   ....[12]....
        /*0140*/ 	.word	0x00000310
        /*0144*/ 	.word	0x000000ff
        /*0148*/ 	.word	0x00000030
        /*014c*/ 	.short	0x0100
        /*014e*/ 	.byte	0x08
	.zero		1


	//   ....[13]....
        /*0150*/ 	.word	0x00000320
        /*0154*/ 	.word	0x000000ff
        /*0158*/ 	.word	0x00000120
        /*015c*/ 	.short	0x0100
        /*015e*/ 	.byte	0x08
	.zero		1


	//   ....[14]....
        /*0160*/ 	.word	0x00000330
        /*0164*/ 	.word	0x000000ff
        /*0168*/ 	.word	0x00000038
        /*016c*/ 	.short	0x0100
        /*016e*/ 	.byte	0x08
	.zero		1


	//   ....[15]....
        /*0170*/ 	.word	0x00000340
        /*0174*/ 	.word	0x000000ff
        /*0178*/ 	.word	0x00000128
        /*017c*/ 	.short	0x0100
        /*017e*/ 	.byte	0x08
	.zero		1


	//   ....[16]....
        /*0180*/ 	.word	0x00000350
        /*0184*/ 	.word	0x000000ff
        /*0188*/ 	.word	0x00000040
        /*018c*/ 	.short	0x0100
        /*018e*/ 	.byte	0x08
	.zero		1


	//   ....[17]....
        /*0190*/ 	.word	0x00000360
        /*0194*/ 	.word	0x000000ff
        /*0198*/ 	.word	0x00000130
        /*019c*/ 	.short	0x0100
        /*019e*/ 	.byte	0x08
	.zero		1


	//   ....[18]....
        /*01a0*/ 	.word	0x00000370
        /*01a4*/ 	.word	0x000000ff
        /*01a8*/ 	.word	0x00000048
        /*01ac*/ 	.short	0x0100
        /*01ae*/ 	.byte	0x08
	.zero		1


	//   ....[19]....
        /*01b0*/ 	.word	0x00000380
        /*01b4*/ 	.word	0x000000ff
        /*01b8*/ 	.word	0x00000138
        /*01bc*/ 	.short	0x0100
        /*01be*/ 	.byte	0x08
	.zero		1


	//   ....[20]....
        /*01c0*/ 	.word	0x00000390
        /*01c4*/ 	.word	0x000000ff
        /*01c8*/ 	.word	0x00000050
        /*01cc*/ 	.short	0x0100
        /*01ce*/ 	.byte	0x08
	.zero		1


	//   ....[21]....
        /*01d0*/ 	.word	0x000003a0
        /*01d4*/ 	.word	0x000000ff
        /*01d8*/ 	.word	0x00000140
        /*01dc*/ 	.short	0x0100
        /*01de*/ 	.byte	0x08
	.zero		1


	//   ....[22]....
        /*01e0*/ 	.word	0x000003b0
        /*01e4*/ 	.word	0x000000ff
        /*01e8*/ 	.word	0x00000058
        /*01ec*/ 	.short	0x0100
        /*01ee*/ 	.byte	0x08
	.zero		1


	//   ....[23]....
        /*01f0*/ 	.word	0x000003c0
        /*01f4*/ 	.word	0x000000ff
        /*01f8*/ 	.word	0x00000148
        /*01fc*/ 	.short	0x0100
        /*01fe*/ 	.byte	0x08
	.zero		1


	//   ....[24]....
        /*0200*/ 	.word	0x000003d0
        /*0204*/ 	.word	0x000000ff
        /*0208*/ 	.word	0x00000060
        /*020c*/ 	.short	0x0100
        /*020e*/ 	.byte	0x08
	.zero		1


	//   ....[25]....
        /*0210*/ 	.word	0x000003e0
        /*0214*/ 	.word	0x000000ff
        /*0218*/ 	.word	0x00000150
        /*021c*/ 	.short	0x0100
        /*021e*/ 	.byte	0x08
	.zero		1


	//   ....[26]....
        /*0220*/ 	.word	0x000003f0
        /*0224*/ 	.word	0x000000ff
        /*0228*/ 	.word	0x00000068
        /*022c*/ 	.short	0x0100
        /*022e*/ 	.byte	0x08
	.zero		1


	//   ....[27]....
        /*0230*/ 	.word	0x00000400
        /*0234*/ 	.word	0x000000ff
        /*0238*/ 	.word	0x00000158
        /*023c*/ 	.short	0x0100
        /*023e*/ 	.byte	0x08
	.zero		1


	//   ....[28]....
        /*0240*/ 	.word	0x00000410
        /*0244*/ 	.word	0x000000ff
        /*0248*/ 	.word	0x00000070
        /*024c*/ 	.short	0x0100
        /*024e*/ 	.byte	0x08
	.zero		1


	//   ....[29]....
        /*0250*/ 	.word	0x00000420
        /*0254*/ 	.word	0x000000ff
        /*0258*/ 	.word	0x00000160
        /*025c*/ 	.short	0x0100
        /*025e*/ 	.byte	0x08
	.zero		1


	//   ....[30]....
        /*0260*/ 	.word	0x00000430
        /*0264*/ 	.word	0x000000ff
        /*0268*/ 	.word	0x00000078
        /*026c*/ 	.short	0x0100
        /*026e*/ 	.byte	0x08
	.zero		1


	//   ....[31]....
        /*0270*/ 	.word	0x00000440
        /*0274*/ 	.word	0x000000ff
        /*0278*/ 	.word	0x00000168
        /*027c*/ 	.short	0x0100
        /*027e*/ 	.byte	0x08
	.zero		1


	//   ....[32]....
        /*0280*/ 	.word	0x00000450
        /*0284*/ 	.word	0x000000ff
        /*0288*/ 	.word	0x00000080
        /*028c*/ 	.short	0x0100
        /*028e*/ 	.byte	0x08
	.zero		1


	//   ....[33]....
        /*0290*/ 	.word	0x00000460
        /*0294*/ 	.word	0x000000ff
        /*0298*/ 	.word	0x00000170
        /*029c*/ 	.short	0x0100
        /*029e*/ 	.byte	0x08
	.zero		1


	//   ....[34]....
        /*02a0*/ 	.word	0x00000470
        /*02a4*/ 	.word	0x000000ff
        /*02a8*/ 	.word	0x00000088
        /*02ac*/ 	.short	0x0100
        /*02ae*/ 	.byte	0x08
	.zero		1


	//   ....[35]....
        /*02b0*/ 	.word	0x00000480
        /*02b4*/ 	.word	0x000000ff
        /*02b8*/ 	.word	0x00000178
        /*02bc*/ 	.short	0x0100
        /*02be*/ 	.byte	0x08
	.zero		1


	//   ....[36]....
        /*02c0*/ 	.word	0x00000490
        /*02c4*/ 	.word	0x000000ff
        /*02c8*/ 	.word	0x00000090
        /*02cc*/ 	.short	0x0100
        /*02ce*/ 	.byte	0x08
	.zero		1


	//   ....[37]....
        /*02d0*/ 	.word	0x000004a0
        /*02d4*/ 	.word	0x000000ff
        /*02d8*/ 	.word	0x00000180
        /*02dc*/ 	.short	0x0100
        /*02de*/ 	.byte	0x08
	.zero		1


	//   ....[38]....
        /*02e0*/ 	.word	0x000004b0
        /*02e4*/ 	.word	0x000000ff
        /*02e8*/ 	.word	0x00000098
        /*02ec*/ 	.short	0x0100
        /*02ee*/ 	.byte	0x08
	.zero		1


	//   ....[39]....
        /*02f0*/ 	.word	0x000004c0
        /*02f4*/ 	.word	0x000000ff
        /*02f8*/ 	.word	0x00000188
        /*02fc*/ 	.short	0x0100
        /*02fe*/ 	.byte	0x08
	.zero		1


	//   ....[40]....
        /*0300*/ 	.word	0x000004d0
        /*0304*/ 	.word	0x000000ff
        /*0308*/ 	.word	0x000000a0
        /*030c*/ 	.short	0x0100
        /*030e*/ 	.byte	0x08
	.zero		1


	//   ....[41]....
        /*0310*/ 	.word	0x000004e0
        /*0314*/ 	.word	0x000000ff
        /*0318*/ 	.word	0x00000190
        /*031c*/ 	.short	0x0100
        /*031e*/ 	.byte	0x08
	.zero		1


	//   ....[42]....
        /*0320*/ 	.word	0x000004f0
        /*0324*/ 	.word	0x000000ff
        /*0328*/ 	.word	0x000000a8
        /*032c*/ 	.short	0x0100
        /*032e*/ 	.byte	0x08
	.zero		1


	//   ....[43]....
        /*0330*/ 	.word	0x00000500
        /*0334*/ 	.word	0x000000ff
        /*0338*/ 	.word	0x00000198
        /*033c*/ 	.short	0x0100
        /*033e*/ 	.byte	0x08
	.zero		1


	//   ....[44]....
        /*0340*/ 	.word	0x00000510
        /*0344*/ 	.word	0x000000ff
        /*0348*/ 	.word	0x000000b0
        /*034c*/ 	.short	0x0100
        /*034e*/ 	.byte	0x08
	.zero		1


	//   ....[45]....
        /*0350*/ 	.word	0x00000520
        /*0354*/ 	.word	0x000000ff
        /*0358*/ 	.word	0x000001a0
        /*035c*/ 	.short	0x0100
        /*035e*/ 	.byte	0x08
	.zero		1


	//   ....[46]....
        /*0360*/ 	.word	0x00000530
        /*0364*/ 	.word	0x000000ff
        /*0368*/ 	.word	0x000000b8
        /*036c*/ 	.short	0x0100
        /*036e*/ 	.byte	0x08
	.zero		1


	//   ....[47]....
        /*0370*/ 	.word	0x00000540
        /*0374*/ 	.word	0x000000ff
        /*0378*/ 	.word	0x000001a8
        /*037c*/ 	.short	0x0100
        /*037e*/ 	.byte	0x08
	.zero		1


	//   ....[48]....
        /*0380*/ 	.word	0x00000550
        /*0384*/ 	.word	0x000000ff
        /*0388*/ 	.word	0x000000c0
        /*038c*/ 	.short	0x0100
        /*038e*/ 	.byte	0x08
	.zero		1


	//   ....[49]....
        /*0390*/ 	.word	0x00000560
        /*0394*/ 	.word	0x000000ff
        /*0398*/ 	.word	0x000001b0
        /*039c*/ 	.short	0x0100
        /*039e*/ 	.byte	0x08
	.zero		1


	//   ....[50]....
        /*03a0*/ 	.word	0x00000570
        /*03a4*/ 	.word	0x000000ff
        /*03a8*/ 	.word	0x000000c8
        /*03ac*/ 	.short	0x0100
        /*03ae*/ 	.byte	0x08
	.zero		1


	//   ....[51]....
        /*03b0*/ 	.word	0x00000580
        /*03b4*/ 	.word	0x000000ff
        /*03b8*/ 	.word	0x000001b8
        /*03bc*/ 	.short	0x0100
        /*03be*/ 	.byte	0x08
	.zero		1


	//   ....[52]....
        /*03c0*/ 	.word	0x00000590
        /*03c4*/ 	.word	0x000000ff
        /*03c8*/ 	.word	0x000000d0
        /*03cc*/ 	.short	0x0100
        /*03ce*/ 	.byte	0x08
	.zero		1


	//   ....[53]....
        /*03d0*/ 	.word	0x000005a0
        /*03d4*/ 	.word	0x000000ff
        /*03d8*/ 	.word	0x000001c0
        /*03dc*/ 	.short	0x0100
        /*03de*/ 	.byte	0x08
	.zero		1


	//   ....[54]....
        /*03e0*/ 	.word	0x000005b0
        /*03e4*/ 	.word	0x000000ff
        /*03e8*/ 	.word	0x000000d8
        /*03ec*/ 	.short	0x0100
        /*03ee*/ 	.byte	0x08
	.zero		1


	//   ....[55]....
        /*03f0*/ 	.word	0x000005c0
        /*03f4*/ 	.word	0x000000ff
        /*03f8*/ 	.word	0x000001c8
        /*03fc*/ 	.short	0x0100
        /*03fe*/ 	.byte	0x08
	.zero		1


	//   ....[56]....
        /*0400*/ 	.word	0x000005d0
        /*0404*/ 	.word	0x000000ff
        /*0408*/ 	.word	0x000000e0
        /*040c*/ 	.short	0x0100
        /*040e*/ 	.byte	0x08
	.zero		1


	//   ....[57]....
        /*0410*/ 	.word	0x000005e0
        /*0414*/ 	.word	0x000000ff
        /*0418*/ 	.word	0x000001d0
        /*041c*/ 	.short	0x0100
        /*041e*/ 	.byte	0x08
	.zero		1


	//   ....[58]....
        /*0420*/ 	.word	0x000005f0
        /*0424*/ 	.word	0x000000ff
        /*0428*/ 	.word	0x000000e8
        /*042c*/ 	.short	0x0100
        /*042e*/ 	.byte	0x08
	.zero		1


	//   ....[59]....
        /*0430*/ 	.word	0x00000600
        /*0434*/ 	.word	0x000000ff
        /*0438*/ 	.word	0x000001d8
        /*043c*/ 	.short	0x0100
        /*043e*/ 	.byte	0x08
	.zero		1


	//   ....[60]....
        /*0440*/ 	.word	0x000008a0
        /*0444*/ 	.word	0x000000ff
        /*0448*/ 	.word	0x000001f0
        /*044c*/ 	.short	0x0100
        /*044e*/ 	.byte	0x06
	.zero		1


	//   ....[61]....
        /*0450*/ 	.word	0x00000900
        /*0454*/ 	.word	0x000000ff
        /*0458*/ 	.word	0x000001f8
        /*045c*/ 	.short	0x0100
        /*045e*/ 	.byte	0x06
	.zero		1


	//   ....[62]....
        /*0460*/ 	.word	0x00001520
        /*0464*/ 	.word	0x00000003
        /*0468*/ 	.word	0x00000000
        /*046c*/ 	.short	0x010a
        /*046e*/ 	.byte	0x3f
	.zero		1


	//   ....[63]....
        /*0470*/ 	.word	0x00001560
        /*0474*/ 	.word	0x00000003
        /*0478*/ 	.word	0x00000000
        /*047c*/ 	.short	0x010a
        /*047e*/ 	.byte	0x3f
	.zero		1


	//   ....[64]....
        /*0480*/ 	.word	0x000019e0
        /*0484*/ 	.word	0x000000ff
        /*0488*/ 	.word	0x00000000
        /*048c*/ 	.short	0x010a
        /*048e*/ 	.byte	0x08
	.zero		1


	//   ....[65]....
        /*0490*/ 	.word	0x00001a20
        /*0494*/ 	.word	0x000000ff
        /*0498*/ 	.word	0x00000000
        /*049c*/ 	.short	0x010a
        /*049e*/ 	.byte	0x08
	.zero		1


	//   ....[66]....
        /*04a0*/ 	.word	0x00001d60
        /*04a4*/ 	.word	0x000000ff
        /*04a8*/ 	.word	0x00000000
        /*04ac*/ 	.short	0x0101
        /*04ae*/ 	.byte	0x08
	.zero		1


	//   ....[67]....
        /*04b0*/ 	.word	0x00001f10
        /*04b4*/ 	.word	0x00000000
        /*04b8*/ 	.word	0x00000000
        /*04bc*/ 	.short	0x0101
        /*04be*/ 	.byte	0x3f
	.zero		1


	//   ....[68]....
        /*04c0*/ 	.word	0x00006b20
        /*04c4*/ 	.word	0x0000000e
        /*04c8*/ 	.word	0x000000f0
        /*04cc*/ 	.short	0x010a
        /*04ce*/ 	.byte	0x3f
	.zero		1


	//   ....[69]....
        /*04d0*/ 	.word	0x00006ea0
        /*04d4*/ 	.word	0x00000006
        /*04d8*/ 	.word	0x000001f8
        /*04dc*/ 	.short	0x0101
        /*04de*/ 	.byte	0x3f
	.zero		1


	//   ....[70]....
        /*04e0*/ 	.word	0x000075d0
        /*04e4*/ 	.word	0x00000007
        /*04e8*/ 	.word	0x00000000
        /*04ec*/ 	.short	0x010a
        /*04ee*/ 	.byte	0x3f
	.zero		1


	//   ....[71]....
        /*04f0*/ 	.word	0x00007650
        /*04f4*/ 	.word	0x00000009
        /*04f8*/ 	.word	0x00000000
        /*04fc*/ 	.short	0x010a
        /*04fe*/ 	.byte	0x3f
	.zero		1


	//   ....[72]....
        /*0500*/ 	.word	0x000076e0
        /*0504*/ 	.word	0x00000006
        /*0508*/ 	.word	0x00000000
        /*050c*/ 	.short	0x010a
        /*050e*/ 	.byte	0x3f
	.zero		1


	//   ....[73]....
        /*0510*/ 	.word	0x00007770
        /*0514*/ 	.word	0x00000009
        /*0518*/ 	.word	0x00000000
        /*051c*/ 	.short	0x010a
        /*051e*/ 	.byte	0x3f
	.zero		1


	//   ....[74]....
        /*0520*/ 	.word	0x00007800
        /*0524*/ 	.word	0x00000006
        /*0528*/ 	.word	0x00000000
        /*052c*/ 	.short	0x010a
        /*052e*/ 	.byte	0x3f
	.zero		1


	//   ....[75]....
        /*0530*/ 	.word	0x00007890
        /*0534*/ 	.word	0x00000009
        /*0538*/ 	.word	0x00000000
        /*053c*/ 	.short	0x010a
        /*053e*/ 	.byte	0x3f
	.zero		1


	//   ....[76]....
        /*0540*/ 	.word	0x00007920
        /*0544*/ 	.word	0x00000006
        /*0548*/ 	.word	0x00000000
        /*054c*/ 	.short	0x010a
        /*054e*/ 	.byte	0x3f
	.zero		1


	//   ....[77]....
        /*0550*/ 	.word	0x000079b0
        /*0554*/ 	.word	0x00000009
        /*0558*/ 	.word	0x00000000
        /*055c*/ 	.short	0x010a
        /*055e*/ 	.byte	0x3f
	.zero		1


	//   ....[78]....
        /*0560*/ 	.word	0x00007a40
        /*0564*/ 	.word	0x00000006
        /*0568*/ 	.word	0x00000000
        /*056c*/ 	.short	0x010a
        /*056e*/ 	.byte	0x3f
	.zero		1


	//   ....[79]....
        /*0570*/ 	.word	0x00007ad0
        /*0574*/ 	.word	0x00000009
        /*0578*/ 	.word	0x00000000
        /*057c*/ 	.short	0x010a
        /*057e*/ 	.byte	0x3f
	.zero		1


	//   ....[80]....
        /*0580*/ 	.word	0x00007b60
        /*0584*/ 	.word	0x00000006
        /*0588*/ 	.word	0x00000000
        /*058c*/ 	.short	0x010a
        /*058e*/ 	.byte	0x3f
	.zero		1


	//   ....[81]....
        /*0590*/ 	.word	0x00007bf0
        /*0594*/ 	.word	0x00000009
        /*0598*/ 	.word	0x00000000
        /*059c*/ 	.short	0x010a
        /*059e*/ 	.byte	0x3f
	.zero		1


	//   ....[82]....
        /*05a0*/ 	.word	0x00007c80
        /*05a4*/ 	.word	0x00000006
        /*05a8*/ 	.word	0x00000000
        /*05ac*/ 	.short	0x010a
        /*05ae*/ 	.byte	0x3f
	.zero		1


	//   ....[83]....
        /*05b0*/ 	.word	0x00007d10
        /*05b4*/ 	.word	0x00000009
        /*05b8*/ 	.word	0x00000000
        /*05bc*/ 	.short	0x010a
        /*05be*/ 	.byte	0x3f
	.zero		1


	//   ....[84]....
        /*05c0*/ 	.word	0x00007da0
        /*05c4*/ 	.word	0x00000006
        /*05c8*/ 	.word	0x00000000
        /*05cc*/ 	.short	0x010a
        /*05ce*/ 	.byte	0x3f
	.zero		1


	//   ....[85]....
        /*05d0*/ 	.word	0x00007e30
        /*05d4*/ 	.word	0x00000009
        /*05d8*/ 	.word	0x00000000
        /*05dc*/ 	.short	0x010a
        /*05de*/ 	.byte	0x3f
	.zero		1


	//   ....[86]....
        /*05e0*/ 	.word	0x00007ec0
        /*05e4*/ 	.word	0x00000006
        /*05e8*/ 	.word	0x00000000
        /*05ec*/ 	.short	0x010a
        /*05ee*/ 	.byte	0x3f
	.zero		1


	//   ....[87]....
        /*05f0*/ 	.word	0x00007f50
        /*05f4*/ 	.word	0x00000009
        /*05f8*/ 	.word	0x00000000
        /*05fc*/ 	.short	0x010a
        /*05fe*/ 	.byte	0x3f
	.zero		1


	//   ....[88]....
        /*0600*/ 	.word	0x00007fe0
        /*0604*/ 	.word	0x00000006
        /*0608*/ 	.word	0x00000000
        /*060c*/ 	.short	0x010a
        /*060e*/ 	.byte	0x3f
	.zero		1


	//   ....[89]....
        /*0610*/ 	.word	0x00008070
        /*0614*/ 	.word	0x00000009
        /*0618*/ 	.word	0x00000000
        /*061c*/ 	.short	0x010a
        /*061e*/ 	.byte	0x3f
	.zero		1


	//   ....[90]....
        /*0620*/ 	.word	0x00008100
        /*0624*/ 	.word	0x00000006
        /*0628*/ 	.word	0x00000000
        /*062c*/ 	.short	0x010a
        /*062e*/ 	.byte	0x3f
	.zero		1


	//   ....[91]....
        /*0630*/ 	.word	0x00008190
        /*0634*/ 	.word	0x00000009
        /*0638*/ 	.word	0x00000000
        /*063c*/ 	.short	0x010a
        /*063e*/ 	.byte	0x3f
	.zero		1


	//   ....[92]....
        /*0640*/ 	.word	0x00008220
        /*0644*/ 	.word	0x00000006
        /*0648*/ 	.word	0x00000000
        /*064c*/ 	.short	0x010a
        /*064e*/ 	.byte	0x3f
	.zero		1


	//   ....[93]....
        /*0650*/ 	.word	0x000082b0
        /*0654*/ 	.word	0x00000009
        /*0658*/ 	.word	0x00000000
        /*065c*/ 	.short	0x010a
        /*065e*/ 	.byte	0x3f
	.zero		1


	//   ....[94]....
        /*0660*/ 	.word	0x00008340
        /*0664*/ 	.word	0x00000006
        /*0668*/ 	.word	0x00000000
        /*066c*/ 	.short	0x010a
        /*066e*/ 	.byte	0x3f
	.zero		1


	//   ....[95]....
        /*0670*/ 	.word	0x000083d0
        /*0674*/ 	.word	0x00000009
        /*0678*/ 	.word	0x00000000
        /*067c*/ 	.short	0x010a
        /*067e*/ 	.byte	0x3f
	.zero		1


	//   ....[96]....
        /*0680*/ 	.word	0x00008460
        /*0684*/ 	.word	0x00000006
        /*0688*/ 	.word	0x00000000
        /*068c*/ 	.short	0x010a
        /*068e*/ 	.byte	0x3f
	.zero		1


	//   ....[97]....
        /*0690*/ 	.word	0x000084f0
        /*0694*/ 	.word	0x00000009
        /*0698*/ 	.word	0x00000000
        /*069c*/ 	.short	0x010a
        /*069e*/ 	.byte	0x3f
	.zero		1


	//   ....[98]....
        /*06a0*/ 	.word	0x00008580
        /*06a4*/ 	.word	0x00000006
        /*06a8*/ 	.word	0x00000000
        /*06ac*/ 	.short	0x010a
        /*06ae*/ 	.byte	0x3f
	.zero		1


	//   ....[99]....
        /*06b0*/ 	.word	0x00008610
        /*06b4*/ 	.word	0x00000003
        /*06b8*/ 	.word	0x00000000
        /*06bc*/ 	.short	0x010a
        /*06be*/ 	.byte	0x3f
	.zero		1


	//   ....[100]....
        /*06c0*/ 	.word	0x00008670
        /*06c4*/ 	.word	0x00000003
        /*06c8*/ 	.word	0x00000000
        /*06cc*/ 	.short	0x010a
        /*06ce*/ 	.byte	0x3f
	.zero		1


	//   ....[101]....
        /*06d0*/ 	.word	0x000086d0
        /*06d4*/ 	.word	0x00000005
        /*06d8*/ 	.word	0x00000000
        /*06dc*/ 	.short	0x010a
        /*06de*/ 	.byte	0x3f
	.zero		1


	//   ....[102]....
        /*06e0*/ 	.word	0x000087a0
        /*06e4*/ 	.word	0x0000000e
        /*06e8*/ 	.word	0x000000f0
        /*06ec*/ 	.short	0x010a
        /*06ee*/ 	.byte	0x3f
	.zero		1


	//   ....[103]....
        /*06f0*/ 	.word	0x00008870
        /*06f4*/ 	.word	0x00000007
        /*06f8*/ 	.word	0x00000000
        /*06fc*/ 	.short	0x010a
        /*06fe*/ 	.byte	0x3f
	.zero		1


	//   ....[104]....
        /*0700*/ 	.word	0x000088c0
        /*0704*/ 	.word	0x00000009
        /*0708*/ 	.word	0x00000000
        /*070c*/ 	.short	0x010a
        /*070e*/ 	.byte	0x3f
	.zero		1


	//   ....[105]....
        /*0710*/ 	.word	0x00008910
        /*0714*/ 	.word	0x00000006
        /*0718*/ 	.word	0x00000000
        /*071c*/ 	.short	0x010a
        /*071e*/ 	.byte	0x3f
	.zero		1


	//   ....[106]....
        /*0720*/ 	.word	0x00008960
        /*0724*/ 	.word	0x00000009
        /*0728*/ 	.word	0x00000000
        /*072c*/ 	.short	0x010a
        /*072e*/ 	.byte	0x3f
	.zero		1


	//   ....[107]....
        /*0730*/ 	.word	0x000089b0
        /*0734*/ 	.word	0x00000006
        /*0738*/ 	.word	0x00000000
        /*073c*/ 	.short	0x010a
        /*073e*/ 	.byte	0x3f
	.zero		1


	//   ....[108]....
        /*0740*/ 	.word	0x00008a00
        /*0744*/ 	.word	0x00000009
        /*0748*/ 	.word	0x00000000
        /*074c*/ 	.short	0x010a
        /*074e*/ 	.byte	0x3f
	.zero		1


	//   ....[109]....
        /*0750*/ 	.word	0x00008a50
        /*0754*/ 	.word	0x00000006
        /*0758*/ 	.word	0x00000000
        /*075c*/ 	.short	0x010a
        /*075e*/ 	.byte	0x3f
	.zero		1


	//   ....[110]....
        /*0760*/ 	.word	0x00008aa0
        /*0764*/ 	.word	0x00000009
        /*0768*/ 	.word	0x00000000
        /*076c*/ 	.short	0x010a
        /*076e*/ 	.byte	0x3f
	.zero		1


	//   ....[111]....
        /*0770*/ 	.word	0x00008af0
        /*0774*/ 	.word	0x00000006
        /*0778*/ 	.word	0x00000000
        /*077c*/ 	.short	0x010a
        /*077e*/ 	.byte	0x3f
	.zero		1


	//   ....[112]....
        /*0780*/ 	.word	0x00008b40
        /*0784*/ 	.word	0x00000009
        /*0788*/ 	.word	0x00000000
        /*078c*/ 	.short	0x010a
        /*078e*/ 	.byte	0x3f
	.zero		1


	//   ....[113]....
        /*0790*/ 	.word	0x00008b90
        /*0794*/ 	.word	0x00000006
        /*0798*/ 	.word	0x00000000
        /*079c*/ 	.short	0x010a
        /*079e*/ 	.byte	0x3f
	.zero		1


	//   ....[114]....
        /*07a0*/ 	.word	0x00008be0
        /*07a4*/ 	.word	0x00000009
        /*07a8*/ 	.word	0x00000000
        /*07ac*/ 	.short	0x010a
        /*07ae*/ 	.byte	0x3f
	.zero		1


	//   ....[115]....
        /*07b0*/ 	.word	0x00008c30
        /*07b4*/ 	.word	0x00000006
        /*07b8*/ 	.word	0x00000000
        /*07bc*/ 	.short	0x010a
        /*07be*/ 	.byte	0x3f
	.zero		1


	//   ....[116]....
        /*07c0*/ 	.word	0x00008c80
        /*07c4*/ 	.word	0x00000009
        /*07c8*/ 	.word	0x00000000
        /*07cc*/ 	.short	0x010a
        /*07ce*/ 	.byte	0x3f
	.zero		1


	//   ....[117]....
        /*07d0*/ 	.word	0x00008cd0
        /*07d4*/ 	.word	0x00000006
        /*07d8*/ 	.word	0x00000000
        /*07dc*/ 	.short	0x010a
        /*07de*/ 	.byte	0x3f
	.zero		1


	//   ....[118]....
        /*07e0*/ 	.word	0x00008d20
        /*07e4*/ 	.word	0x00000009
        /*07e8*/ 	.word	0x00000000
        /*07ec*/ 	.short	0x010a
        /*07ee*/ 	.byte	0x3f
	.zero		1


	//   ....[119]....
        /*07f0*/ 	.word	0x00008d70
        /*07f4*/ 	.word	0x00000006
        /*07f8*/ 	.word	0x00000000
        /*07fc*/ 	.short	0x010a
        /*07fe*/ 	.byte	0x3f
	.zero		1


	//   ....[120]....
        /*0800*/ 	.word	0x00008dc0
        /*0804*/ 	.word	0x00000009
        /*0808*/ 	.word	0x00000000
        /*080c*/ 	.short	0x010a
        /*080e*/ 	.byte	0x3f
	.zero		1


	//   ....[121]....
        /*0810*/ 	.word	0x00008e10
        /*0814*/ 	.word	0x00000006
        /*0818*/ 	.word	0x00000000
        /*081c*/ 	.short	0x010a
        /*081e*/ 	.byte	0x3f
	.zero		1


	//   ....[122]....
        /*0820*/ 	.word	0x00008e60
        /*0824*/ 	.word	0x00000009
        /*0828*/ 	.word	0x00000000
        /*082c*/ 	.short	0x010a
        /*082e*/ 	.byte	0x3f
	.zero		1


	//   ....[123]....
        /*0830*/ 	.word	0x00008eb0
        /*0834*/ 	.word	0x00000006
        /*0838*/ 	.word	0x00000000
        /*083c*/ 	.short	0x010a
        /*083e*/ 	.byte	0x3f
	.zero		1


	//   ....[124]....
        /*0840*/ 	.word	0x00008f00
        /*0844*/ 	.word	0x00000009
        /*0848*/ 	.word	0x00000000
        /*084c*/ 	.short	0x010a
        /*084e*/ 	.byte	0x3f
	.zero		1


	//   ....[125]....
        /*0850*/ 	.word	0x00008f50
        /*0854*/ 	.word	0x00000006
        /*0858*/ 	.word	0x00000000
        /*085c*/ 	.short	0x010a
        /*085e*/ 	.byte	0x3f
	.zero		1


	//   ....[126]....
        /*0860*/ 	.word	0x00008fa0
        /*0864*/ 	.word	0x00000009
        /*0868*/ 	.word	0x00000000
        /*086c*/ 	.short	0x010a
        /*086e*/ 	.byte	0x3f
	.zero		1


	//   ....[127]....
        /*0870*/ 	.word	0x00008ff0
        /*0874*/ 	.word	0x00000006
        /*0878*/ 	.word	0x00000000
        /*087c*/ 	.short	0x010a
        /*087e*/ 	.byte	0x3f
	.zero		1


	//   ....[128]....
        /*0880*/ 	.word	0x00009040
        /*0884*/ 	.word	0x00000009
        /*0888*/ 	.word	0x00000000
        /*088c*/ 	.short	0x010a
        /*088e*/ 	.byte	0x3f
	.zero		1


	//   ....[129]....
        /*0890*/ 	.word	0x00009090
        /*0894*/ 	.word	0x00000006
        /*0898*/ 	.word	0x00000000
        /*089c*/ 	.short	0x010a
        /*089e*/ 	.byte	0x3f
	.zero		1


	//   ....[130]....
        /*08a0*/ 	.word	0x000090e0
        /*08a4*/ 	.word	0x00000009
        /*08a8*/ 	.word	0x00000000
        /*08ac*/ 	.short	0x010a
        /*08ae*/ 	.byte	0x3f
	.zero		1


	//   ....[131]....
        /*08b0*/ 	.word	0x00009130
        /*08b4*/ 	.word	0x00000006
        /*08b8*/ 	.word	0x00000000
        /*08bc*/ 	.short	0x010a
        /*08be*/ 	.byte	0x3f
	.zero		1


	//----- nvinfo : EIATTR_NUM_MBARRIERS
	.align		4
.L_35:
        /*08c0*/ 	.byte	0x03, 0x38
        /*08c2*/ 	.short	0x003e


	//----- nvinfo : EIATTR_EXIT_INSTR_OFFSETS
	.align		4
        /*08c4*/ 	.byte	0x04, 0x1c
        /*08c6*/ 	.short	(.L_37 - .L_36)


	//   ....[0]....
.L_36:
        /*08c8*/ 	.word	0x00000950


	//   ....[1]....
        /*08cc*/ 	.word	0x00001210


	//   ....[2]....
        /*08d0*/ 	.word	0x00006190


	//   ....[3]....
        /*08d4*/ 	.word	0x000067c0


	//   ....[4]....
        /*08d8*/ 	.word	0x00008660


	//----- nvinfo : EIATTR_MAX_THREADS
	.align		4
.L_37:
        /*08dc*/ 	.byte	0x04, 0x05
        /*08de*/ 	.short	(.L_39 - .L_38)
.L_38:
        /*08e0*/ 	.word	0x00000180
        /*08e4*/ 	.word	0x00000001
        /*08e8*/ 	.word	0x00000001


	//----- nvinfo : EIATTR_CRS_STACK_SIZE
	.align		4
.L_39:
        /*08ec*/ 	.byte	0x04, 0x1e
        /*08ee*/ 	.short	(.L_41 - .L_40)
.L_40:
        /*08f0*/ 	.word	0x00000000


	//----- nvinfo : EIATTR_CBANK_PARAM_SIZE
	.align		4
.L_41:
        /*08f4*/ 	.byte	0x03, 0x19
        /*08f6*/ 	.short	0x0470


	//----- nvinfo : EIATTR_PARAM_CBANK
	.align		4
        /*08f8*/ 	.byte	0x04, 0x0a
        /*08fa*/ 	.short	(.L_43 - .L_42)
	.align		4
.L_42:
        /*08fc*/ 	.word	index@(.nv.constant0._ZN7cutlass13device_kernelINS_4gemm6kernel13GemmUniversalIN4cute5tupleIJiiiiEEENS1_10collective13CollectiveMmaINS1_34MainloopSm90TmaGmmaWarpSpecializedILi30ENS5_IJNS4_1CILi1EEESB_SB_EEENS1_35KernelTmaWarpSpecializedCooperativeEEENS5_IJNSA_ILi128EEENSA_ILi112EEENSA_ILi16EEEEEENS_10bfloat16_tENS5_IJlSB_lEEESJ_SK_NS4_8TiledMMAINS4_8MMA_AtomIJNS4_4SM904GMMA27MMA_64x16x16_F32BF16BF16_SSILNSO_5MajorE0ELSQ_0ELNSO_7ScaleInE1ELSR_1EEEEEENS4_6LayoutINS5_IJNSA_ILi2EEESB_SB_EEENS5_IJSB_NSA_ILi0EEESX_EEEEENS5_IJNS4_10UnderscoreES10_S10_EEEEENS4_13SM90_TMA_LOADENS4_14ComposedLayoutINS4_7SwizzleILi1ELi4ELi3EEENS4_18smem_ptr_flag_bitsILi16EEENSU_INS5_IJNSA_ILi8EEESH_EEENS5_IJSH_SB_EEEEEEEvNS4_8identityES13_S1D_vS1E_EENS_8epilogue10collective6detail29Sm90TmaWarpSpecializedAdapterINS1H_15DefaultEpilogueISJ_SK_SK_NS1G_6thread17LinearCombinationISJ_Li1EffLNS1L_9ScaleType4KindE0ELNS_15FloatRoundStyleE2ESJ_EENS1_15EpilogueDefaultEEEEEvvEEEEvNT_6ParamsE)
        /*0900*/ 	.short	0x0210
        /*0902*/ 	.short	0x0470


	//----- nvinfo : EIATTR_SW_WAR
	.align		4
.L_43:
        /*0904*/ 	.byte	0x04, 0x36
        /*0906*/ 	.short	(.L_45 - .L_44)
.L_44:
        /*0908*/ 	.word	0x00000008
.L_45:


//--------------------- .nv.callgraph             --------------------------
	.section	.nv.callgraph,"",@"SHT_CUDA_CALLGRAPH"
	.align	4
	.sectionentsize	8
	.align		4
        /*0000*/ 	.word	0x00000000
	.align		4
        /*0004*/ 	.word	0xffffffff
	.align		4
        /*0008*/ 	.word	index@(_ZN7cutlass13device_kernelINS_4gemm6kernel13GemmUniversalIN4cute5tupleIJiiiiEEENS1_10collective13CollectiveMmaINS1_34MainloopSm90TmaGmmaWarpSpecializedILi30ENS5_IJNS4_1CILi1EEESB_SB_EEENS1_35KernelTmaWarpSpecializedCooperativeEEENS5_IJNSA_ILi128EEENSA_ILi112EEENSA_ILi16EEEEEENS_10bfloat16_tENS5_IJlSB_lEEESJ_SK_NS4_8TiledMMAINS4_8MMA_AtomIJNS4_4SM904GMMA27MMA_64x16x16_F32BF16BF16_SSILNSO_5MajorE0ELSQ_0ELNSO_7ScaleInE1ELSR_1EEEEEENS4_6LayoutINS5_IJNSA_ILi2EEESB_SB_EEENS5_IJSB_NSA_ILi0EEESX_EEEEENS5_IJNS4_10UnderscoreES10_S10_EEEEENS4_13SM90_TMA_LOADENS4_14ComposedLayoutINS4_7SwizzleILi1ELi4ELi3EEENS4_18smem_ptr_flag_bitsILi16EEENSU_INS5_IJNSA_ILi8EEESH_EEENS5_IJSH_SB_EEEEEEEvNS4_8identityES13_S1D_vS1E_EENS_8epilogue10collective6detail29Sm90TmaWarpSpecializedAdapterINS1H_15DefaultEpilogueISJ_SK_SK_NS1G_6thread17LinearCombinationISJ_Li1EffLNS1L_9ScaleType4KindE0ELNS_15FloatRoundStyleE2ESJ_EENS1_15EpilogueDefaultEEEEEvvEEEEvNT_6ParamsE)
	.align		4
        /*000c*/ 	.word	index@(__assertfail)
	.align		4
        /*0010*/ 	.word	0x00000000
	.align		4
        /*0014*/ 	.word	0xfffffffe
	.align		4
        /*0018*/ 	.word	0x00000000
	.align		4
        /*001c*/ 	.word	0xfffffffd
	.align		4
        /*0020*/ 	.word	0x00000000
	.align		4
        /*0024*/ 	.word	0xfffffffc


//--------------------- .nv.constant4             --------------------------
	.section	.nv.constant4,"a",@progbits
	.align	8
	.align		8
.nv.constant4:
        /*0000*/ 	.dword	__assertfail
	.align		8
        /*0008*/ 	.dword	__unnamed_1
	.align		8
        /*0010*/ 	.dword	_ZN40_INTERNAL_639f6cfc_4_k_cu_edec8470_156294cuda3std3__45__cpo5beginE
	.align		8
        /*0018*/ 	.dword	_ZN40_INTERNAL_639f6cfc_4_k_cu_edec8470_156294cuda3std3__45__cpo3endE
	.align		8
        /*0020*/ 	.dword	_ZN40_INTERNAL_639f6cfc_4_k_cu_edec8470_156294cuda3std3__45__cpo6cbeginE
	.align		8
        /*0028*/ 	.dword	_ZN40_INTERNAL_639f6cfc_4_k_cu_edec8470_156294cuda3std3__45__cpo4cendE
	.align		8
        /*0030*/ 	.dword	_ZN40_INTERNAL_639f6cfc_4_k_cu_edec8470_156294cuda3std3__442_GLOBAL__N__639f6cfc_4_k_cu_edec8470_156296ignoreE
	.align		8
        /*0038*/ 	.dword	_ZN40_INTERNAL_639f6cfc_4_k_cu_edec8470_156294cuda3std3__419piecewise_constructE
	.align		8
        /*0040*/ 	.dword	_ZN40_INTERNAL_639f6cfc_4_k_cu_edec8470_156294cuda3std3__48in_placeE
	.align		8
        /*0048*/ 	.dword	_ZN40_INTERNAL_639f6cfc_4_k_cu_edec8470_156294cuda3std6ranges3__45__cpo4swapE
	.align		8
        /*0050*/ 	.dword	_ZN40_INTERNAL_639f6cfc_4_k_cu_edec8470_156294cuda3std6ranges3__45__cpo9iter_moveE
	.align		8
        /*0058*/ 	.dword	_ZN40_INTERNAL_639f6cfc_4_k_cu_edec8470_156294cute7productE
	.align		8
        /*0060*/ 	.dword	_ZN40_INTERNAL_639f6cfc_4_k_cu_edec8470_156294cute1_E
	.align		8
        /*0068*/ 	.dword	$str$22
	.align		8
        /*0070*/ 	.dword	$str$23


//--------------------- .text._ZN7cutlass13device_kernelINS_4gemm6kernel13GemmUniversalIN4cute5tupleIJiiiiEEENS1_10collective13CollectiveMmaINS1_34MainloopSm90TmaGmmaWarpSpecializedILi30ENS5_IJNS4_1CILi1EEESB_SB_EEENS1_35KernelTmaWarpSpecializedCooperativeEEENS5_IJNSA_ILi128EEENSA_ILi112EEENSA_ILi16EEEEEENS_10bfloat16_tENS5_IJlSB_lEEESJ_SK_NS4_8TiledMMAINS4_8MMA_AtomIJNS4_4SM904GMMA27MMA_64x16x16_F32BF16BF16_SSILNSO_5MajorE0ELSQ_0ELNSO_7ScaleInE1ELSR_1EEEEEENS4_6LayoutINS5_IJNSA_ILi2EEESB_SB_EEENS5_IJSB_NSA_ILi0EEESX_EEEEENS5_IJNS4_10UnderscoreES10_S10_EEEEENS4_13SM90_TMA_LOADENS4_14ComposedLayoutINS4_7SwizzleILi1ELi4ELi3EEENS4_18smem_ptr_flag_bitsILi16EEENSU_INS5_IJNSA_ILi8EEESH_EEENS5_IJSH_SB_EEEEEEEvNS4_8identityES13_S1D_vS1E_EENS_8epilogue10collective6detail29Sm90TmaWarpSpecializedAdapterINS1H_15DefaultEpilogueISJ_SK_SK_NS1G_6thread17LinearCombinationISJ_Li1EffLNS1L_9ScaleType4KindE0ELNS_15FloatRoundStyleE2ESJ_EENS1_15EpilogueDefaultEEEEEvvEEEEvNT_6ParamsE --------------------------
	.section	.text._ZN7cutlass13device_kernelINS_4gemm6kernel13GemmUniversalIN4cute5tupleIJiiiiEEENS1_10collective13CollectiveMmaINS1_34MainloopSm90TmaGmmaWarpSpecializedILi30ENS5_IJNS4_1CILi1EEESB_SB_EEENS1_35KernelTmaWarpSpecializedCooperativeEEENS5_IJNSA_ILi128EEENSA_ILi112EEENSA_ILi16EEEEEENS_10bfloat16_tENS5_IJlSB_lEEESJ_SK_NS4_8TiledMMAINS4_8MMA_AtomIJNS4_4SM904GMMA27MMA_64x16x16_F32BF16BF16_SSILNSO_5MajorE0ELSQ_0ELNSO_7ScaleInE1ELSR_1EEEEEENS4_6LayoutINS5_IJNSA_ILi2EEESB_SB_EEENS5_IJSB_NSA_ILi0EEESX_EEEEENS5_IJNS4_10UnderscoreES10_S10_EEEEENS4_13SM90_TMA_LOADENS4_14ComposedLayoutINS4_7SwizzleILi1ELi4ELi3EEENS4_18smem_ptr_flag_bitsILi16EEENSU_INS5_IJNSA_ILi8EEESH_EEENS5_IJSH_SB_EEEEEEEvNS4_8identityES13_S1D_vS1E_EENS_8epilogue10collective6detail29Sm90TmaWarpSpecializedAdapterINS1H_15DefaultEpilogueISJ_SK_SK_NS1G_6thread17LinearCombinationISJ_Li1EffLNS1L_9ScaleType4KindE0ELNS_15FloatRoundStyleE2ESJ_EENS1_15EpilogueDefaultEEEEEvvEEEEvNT_6ParamsE,"ax",@progbits
	.align	128
.text._ZN7cutlass13device_kernelINS_4gemm6kernel13GemmUniversalIN4cute5tupleIJiiiiEEENS1_10collective13CollectiveMmaINS1_34MainloopSm90TmaGmmaWarpSpecializedILi30ENS5_IJNS4_1CILi1EEESB_SB_EEENS1_35KernelTmaWarpSpecializedCooperativeEEENS5_IJNSA_ILi128EEENSA_ILi112EEENSA_ILi16EEEEEENS_10bfloat16_tENS5_IJlSB_lEEESJ_SK_NS4_8TiledMMAINS4_8MMA_AtomIJNS4_4SM904GMMA27MMA_64x16x16_F32BF16BF16_SSILNSO_5MajorE0ELSQ_0ELNSO_7ScaleInE1ELSR_1EEEEEENS4_6LayoutINS5_IJNSA_ILi2EEESB_SB_EEENS5_IJSB_NSA_ILi0EEESX_EEEEENS5_IJNS4_10UnderscoreES10_S10_EEEEENS4_13SM90_TMA_LOADENS4_14ComposedLayoutINS4_7SwizzleILi1ELi4ELi3EEENS4_18smem_ptr_flag_bitsILi16EEENSU_INS5_IJNSA_ILi8EEESH_EEENS5_IJSH_SB_EEEEEEEvNS4_8identityES13_S1D_vS1E_EENS_8epilogue10collective6detail29Sm90TmaWarpSpecializedAdapterINS1H_15DefaultEpilogueISJ_SK_SK_NS1G_6thread17LinearCombinationISJ_Li1EffLNS1L_9ScaleType4KindE0ELNS_15FloatRoundStyleE2ESJ_EENS1_15EpilogueDefaultEEEEEvvEEEEvNT_6ParamsE:
        .type           _ZN7cutlass13device_kernelINS_4gemm6kernel13GemmUniversalIN4cute5tupleIJiiiiEEENS1_10collective13CollectiveMmaINS1_34MainloopSm90TmaGmmaWarpSpecializedILi30ENS5_IJNS4_1CILi1EEESB_SB_EEENS1_35KernelTmaWarpSpecializedCooperativeEEENS5_IJNSA_ILi128EEENSA_ILi112EEENSA_ILi16EEEEEENS_10bfloat16_tENS5_IJlSB_lEEESJ_SK_NS4_8TiledMMAINS4_8MMA_AtomIJNS4_4SM904GMMA27MMA_64x16x16_F32BF16BF16_SSILNSO_5MajorE0ELSQ_0ELNSO_7ScaleInE1ELSR_1EEEEEENS4_6LayoutINS5_IJNSA_ILi2EEESB_SB_EEENS5_IJSB_NSA_ILi0EEESX_EEEEENS5_IJNS4_10UnderscoreES10_S10_EEEEENS4_13SM90_TMA_LOADENS4_14ComposedLayoutINS4_7SwizzleILi1ELi4ELi3EEENS4_18smem_ptr_flag_bitsILi16EEENSU_INS5_IJNSA_ILi8EEESH_EEENS5_IJSH_SB_EEEEEEEvNS4_8identityES13_S1D_vS1E_EENS_8epilogue10collective6detail29Sm90TmaWarpSpecializedAdapterINS1H_15DefaultEpilogueISJ_SK_SK_NS1G_6thread17LinearCombinationISJ_Li1EffLNS1L_9ScaleType4KindE0ELNS_15FloatRoundStyleE2ESJ_EENS1_15EpilogueDefaultEEEEEvvEEEEvNT_6ParamsE,@function
        .size           _ZN7cutlass13device_kernelINS_4gemm6kernel13GemmUniversalIN4cute5tupleIJiiiiEEENS1_10collective13CollectiveMmaINS1_34MainloopSm90TmaGmmaWarpSpecializedILi30ENS5_IJNS4_1CILi1EEESB_SB_EEENS1_35KernelTmaWarpSpecializedCooperativeEEENS5_IJNSA_ILi128EEENSA_ILi112EEENSA_ILi16EEEEEENS_10bfloat16_tENS5_IJlSB_lEEESJ_SK_NS4_8TiledMMAINS4_8MMA_AtomIJNS4_4SM904GMMA27MMA_64x16x16_F32BF16BF16_SSILNSO_5MajorE0ELSQ_0ELNSO_7ScaleInE1ELSR_1EEEEEENS4_6LayoutINS5_IJNSA_ILi2EEESB_SB_EEENS5_IJSB_NSA_ILi0EEESX_EEEEENS5_IJNS4_10UnderscoreES10_S10_EEEEENS4_13SM90_TMA_LOADENS4_14ComposedLayoutINS4_7SwizzleILi1ELi4ELi3EEENS4_18smem_ptr_flag_bitsILi16EEENSU_INS5_IJNSA_ILi8EEESH_EEENS5_IJSH_SB_EEEEEEEvNS4_8identityES13_S1D_vS1E_EENS_8epilogue10collective6detail29Sm90TmaWarpSpecializedAdapterINS1H_15DefaultEpilogueISJ_SK_SK_NS1G_6thread17LinearCombinationISJ_Li1EffLNS1L_9ScaleType4KindE0ELNS_15FloatRoundStyleE2ESJ_EENS1_15EpilogueDefaultEEEEEvvEEEEvNT_6ParamsE,(.L_x_231 - _ZN7cutlass13device_kernelINS_4gemm6kernel13GemmUniversalIN4cute5tupleIJiiiiEEENS1_10collective13CollectiveMmaINS1_34MainloopSm90TmaGmmaWarpSpecializedILi30ENS5_IJNS4_1CILi1EEESB_SB_EEENS1_35KernelTmaWarpSpecializedCooperativeEEENS5_IJNSA_ILi128EEENSA_ILi112EEENSA_ILi16EEEEEENS_10bfloat16_tENS5_IJlSB_lEEESJ_SK_NS4_8TiledMMAINS4_8MMA_AtomIJNS4_4SM904GMMA27MMA_64x16x16_F32BF16BF16_SSILNSO_5MajorE0ELSQ_0ELNSO_7ScaleInE1ELSR_1EEEEEENS4_6LayoutINS5_IJNSA_ILi2EEESB_SB_EEENS5_IJSB_NSA_ILi0EEESX_EEEEENS5_IJNS4_10UnderscoreES10_S10_EEEEENS4_13SM90_TMA_LOADENS4_14ComposedLayoutINS4_7SwizzleILi1ELi4ELi3EEENS4_18smem_ptr_flag_bitsILi16EEENSU_INS5_IJNSA_ILi8EEESH_EEENS5_IJSH_SB_EEEEEEEvNS4_8identityES13_S1D_vS1E_EENS_8epilogue10collective6detail29Sm90TmaWarpSpecializedAdapterINS1H_15DefaultEpilogueISJ_SK_SK_NS1G_6thread17LinearCombinationISJ_Li1EffLNS1L_9ScaleType4KindE0ELNS_15FloatRoundStyleE2ESJ_EENS1_15EpilogueDefaultEEEEEvvEEEEvNT_6ParamsE)
        .other          _ZN7cutlass13device_kernelINS_4gemm6kernel13GemmUniversalIN4cute5tupleIJiiiiEEENS1_10collective13CollectiveMmaINS1_34MainloopSm90TmaGmmaWarpSpecializedILi30ENS5_IJNS4_1CILi1EEESB_SB_EEENS1_35KernelTmaWarpSpecializedCooperativeEEENS5_IJNSA_ILi128EEENSA_ILi112EEENSA_ILi16EEEEEENS_10bfloat16_tENS5_IJlSB_lEEESJ_SK_NS4_8TiledMMAINS4_8MMA_AtomIJNS4_4SM904GMMA27MMA_64x16x16_F32BF16BF16_SSILNSO_5MajorE0ELSQ_0ELNSO_7ScaleInE1ELSR_1EEEEEENS4_6LayoutINS5_IJNSA_ILi2EEESB_SB_EEENS5_IJSB_NSA_ILi0EEESX_EEEEENS5_IJNS4_10UnderscoreES10_S10_EEEEENS4_13SM90_TMA_LOADENS4_14ComposedLayoutINS4_7SwizzleILi1ELi4ELi3EEENS4_18smem_ptr_flag_bitsILi16EEENSU_INS5_IJNSA_ILi8EEESH_EEENS5_IJSH_SB_EEEEEEEvNS4_8identityES13_S1D_vS1E_EENS_8epilogue10collective6detail29Sm90TmaWarpSpecializedAdapterINS1H_15DefaultEpilogueISJ_SK_SK_NS1G_6thread17LinearCombinationISJ_Li1EffLNS1L_9ScaleType4KindE0ELNS_15FloatRoundStyleE2ESJ_EENS1_15EpilogueDefaultEEEEEvvEEEEvNT_6ParamsE,@"STO_CUDA_ENTRY STV_DEFAULT"
_ZN7cutlass13device_kernelINS_4gemm6kernel13GemmUniversalIN4cute5tupleIJiiiiEEENS1_10collective13CollectiveMmaINS1_34MainloopSm90TmaGmmaWarpSpecializedILi30ENS5_IJNS4_1CILi1EEESB_SB_EEENS1_35KernelTmaWarpSpecializedCooperativeEEENS5_IJNSA_ILi128EEENSA_ILi112EEENSA_ILi16EEEEEENS_10bfloat16_tENS5_IJlSB_lEEESJ_SK_NS4_8TiledMMAINS4_8MMA_AtomIJNS4_4SM904GMMA27MMA_64x16x16_F32BF16BF16_SSILNSO_5MajorE0ELSQ_0ELNSO_7ScaleInE1ELSR_1EEEEEENS4_6LayoutINS5_IJNSA_ILi2EEESB_SB_EEENS5_IJSB_NSA_ILi0EEESX_EEEEENS5_IJNS4_10UnderscoreES10_S10_EEEEENS4_13SM90_TMA_LOADENS4_14ComposedLayoutINS4_7SwizzleILi1ELi4ELi3EEENS4_18smem_ptr_flag_bitsILi16EEENSU_INS5_IJNSA_ILi8EEESH_EEENS5_IJSH_SB_EEEEEEEvNS4_8identityES13_S1D_vS1E_EENS_8epilogue10collective6detail29Sm90TmaWarpSpecializedAdapterINS1H_15DefaultEpilogueISJ_SK_SK_NS1G_6thread17LinearCombinationISJ_Li1EffLNS1L_9ScaleType4KindE0ELNS_15FloatRoundStyleE2ESJ_EENS1_15EpilogueDefaultEEEEEvvEEEEvNT_6ParamsE:
[----:B------:R-:W0:Y:S01]  /*0000*/  LDC R1, c[0x0][0x28] ;  /* 0x00000a00ff017b82 */ /* 0x000e220000000800 */
[----:B------:R-:W1:Y:S01]  /*0010*/  S2R R18, SR_TID.X ;  /* 0x0000000000127919 */ /* 0x000e620000002100 */
[----:B------:R-:W-:Y:S01]  /*0020*/  ELECT P0, URZ, PT ;  /* 0x00000000003f782f */ /* 0x000fe20003800000 */
[----:B------:R-:W-:Y:S01]  /*0030*/  BSSY B0, `(.L_x_0) ;  /* 0x000000f000007945 */ /* 0x000fe20003800000 */
[--C-:B-1----:R-:W-:Y:S02]  /*0040*/  SHF.R.U32.HI R0, RZ, 0x5, R18.reuse ;  /* 0x00000005ff007819 */ /* 0x102fe40000011612 */
[----:B------:R-:W-:-:S03]  /*0050*/  SHF.R.U32.HI R22, RZ, 0x7, R18 ;  /* 0x00000007ff167819 */ /* 0x000fc60000011612 */
[----:B------:R-:W1:Y:S04]  /*0060*/  SHFL.IDX PT, R5, R0, RZ, 0x1f ;  /* 0x00001fff00057589 */ /* 0x000e6800000e0000 */
[----:B------:R2:W3:Y:S01]  /*0070*/  SHFL.IDX PT, R8, R22, RZ, 0x1f ;  /* 0x00001fff16087589 */ /* 0x0004e200000e0000 */
[----:B-1----:R-:W-:-:S13]  /*0080*/  ISETP.NE.OR P0, PT, R5, RZ, !P0 ;  /* 0x000000ff0500720c */ /* 0x002fda0004705670 */
[----:B0-23--:R-:W-:Y:S05]  /*0090*/  @P0 BRA `(.L_x_1) ;  /* 0x0000000000200947 */ /* 0x00dfea0003800000 */
[----:B------:R-:W-:Y:S02]  /*00a0*/  ULDC.64 UR4, c[0x0][0x198] ;  /* 0x0000660000047ab9 */ /* 0x000fe40000000a00 */
[----:B------:R-:W-:Y:S02]  /*00b0*/  UIADD3 UR6, UP0, UR4, 0xf0, URZ ;  /* 0x000000f004067890 */ /* 0x000fe4000ff1e03f */
[----:B------:R-:W-:Y:S02]  /*00c0*/  UIADD3 UR4, UP1, UR4, 0x1f0, URZ ;  /* 0x000001f004047890 */ /* 0x000fe4000ff3e03f */
[----:B------:R-:W-:Y:S02]  /*00d0*/  UIADD3.X UR7, URZ, UR5, URZ, UP0, !UPT ;  /* 0x000000053f077290 */ /* 0x000fe400087fe43f */
[----:B------:R-:W-:-:S07]  /*00e0*/  UIADD3.X UR5, URZ, UR5, URZ, UP1, !UPT ;  /* 0x000000053f057290 */ /* 0x000fce0008ffe43f */
[----:B------:R0:W-:Y:S02]  /*00f0*/  UTMACCTL.PF [UR6] ;  /* 0x00000000060079b9 */ /* 0x0001e40008040000 */
[----:B------:R0:W-:Y:S02]  /*0100*/  UTMACCTL.PF [UR4] ;  /* 0x00000000040079b9 */ /* 0x0001e40008040000 */
[----:B0-----:R-:W-:Y:S01]  /*0110*/  NOP ;  /* 0x0000000000007918 */ /* 0x001fe20000000000 */
.L_x_1:
[----:B------:R-:W-:Y:S05]  /*0120*/  BSYNC B0 ;  /* 0x0000000000007941 */ /* 0x000fea0003800000 */
.L_x_0:
[----:B------:R-:W0:Y:S02]  /*0130*/  SHFL.IDX PT, R2, R0, RZ, 0x1f ;  /* 0x00001fff00027589 */ /* 0x000e2400000e0000 */
[----:B0-----:R-:W-:-:S13]  /*0140*/  ISETP.NE.AND P0, PT, R2, RZ, PT ;  /* 0x000000ff0200720c */ /* 0x001fda0003f05270 */
[----:B------:R-:W-:Y:S05]  /*0150*/  @P0 BRA `(.L_x_2) ;  /* 0x0000000400340947 */ /* 0x000fea0003800000 */
[----:B------:R-:W-:Y:S01]  /*0160*/  ELECT P0, URZ, PT ;  /* 0x00000000003f782f */ /* 0x000fe20003800000 */
[----:B------:R-:W-:-:S12]  /*0170*/  BSSY B0, `(.L_x_2) ;  /* 0x000004b000007945 */ /* 0x000fd80003800000 */
[----:B------:R-:W-:Y:S05]  /*0180*/  @!P0 BRA `(.L_x_3) ;  /* 0x0000000400248947 */ /* 0x000fea0003800000 */
[----:B------:R-:W0:Y:S01]  /*0190*/  S2UR UR8, SR_CgaCtaId ;  /* 0x00000000000879c3 */ /* 0x000e220000008800 */
[----:B------:R-:W-:Y:S01]  /*01a0*/  UMOV UR4, 0x400 ;  /* 0x0000040000047882 */ /* 0x000fe20000000000 */
[----:B------:R-:W-:Y:S01]  /*01b0*/  UMOV UR5, 0x1 ;  /* 0x0000000100057882 */ /* 0x000fe20000000000 */
[----:B------:R-:W-:Y:S02]  /*01c0*/  UMOV UR6, 0x100 ;  /* 0x0000010000067882 */ /* 0x000fe40000000000 */
[----:B------:R-:W-:-:S04]  /*01d0*/  UIADD3 UR6, -UR6, 0x100000, URZ ;  /* 0x0010000006067890 */ /* 0x000fc8000fffe13f */
[----:B------:R-:W-:Y:S02]  /*01e0*/  USHF.L.U32 UR7, UR6, 0xb, URZ ;  /* 0x0000000b06077899 */ /* 0x000fe4000800063f */
[----:B------:R-:W-:Y:S02]  /*01f0*/  USHF.L.U32 UR6, UR6, 0x1, URZ ;  /* 0x0000000106067899 */ /* 0x000fe4000800063f */
[----:B0-----:R-:W-:Y:S02]  /*0200*/  ULEA UR8, UR8, UR4, 0x18 ;  /* 0x0000000408087291 */ /* 0x001fe4000f8ec03f */
[----:B------:R-:W-:-:S04]  /*0210*/  UIADD3 UR4, -UR5, 0x100000, URZ ;  /* 0x0010000005047890 */ /* 0x000fc8000fffe13f */
[----:B------:R-:W-:Y:S02]  /*0220*/  USHF.L.U32 UR5, UR4, 0xb, URZ ;  /* 0x0000000b04057899 */ /* 0x000fe4000800063f */
[----:B------:R-:W-:Y:S01]  /*0230*/  USHF.L.U32 UR4, UR4, 0x1, URZ ;  /* 0x0000000104047899 */ /* 0x000fe2000800063f */
[----:B------:R-:W0:Y:S11]  /*0240*/  FENCE.VIEW.ASYNC.S ;  /* 0x00000000000073c6 */ /* 0x000e360000000000 */
[----:B0-----:R0:W1:Y:S01]  /*0250*/  SYNCS.EXCH.64 URZ, [UR8], UR4 ;  /* 0x00000004083f75b2 */ /* 0x0010620008000100 */
[----:B------:R0:W2:Y:S01]  /*0260*/  SYNCS.EXCH.64 URZ, [UR8+0xf0], UR6 ;  /* 0x0000f006083f75b2 */ /* 0x0000a20008000100 */
[----:B------:R0:W3:Y:S01]  /*0270*/  SYNCS.EXCH.64 URZ, [UR8+0x8], UR4 ;  /* 0x00000804083f75b2 */ /* 0x0000e20008000100 */
[----:B------:R0:W4:Y:S01]  /*0280*/  SYNCS.EXCH.64 URZ, [UR8+0xf8], UR6 ;  /* 0x0000f806083f75b2 */ /* 0x0001220008000100 */
[----:B------:R0:W0:Y:S01]  /*0290*/  SYNCS.EXCH.64 URZ, [UR8+0x10], UR4 ;  /* 0x00001004083f75b2 */ /* 0x0000220008000100 */
        /* <DEDUP_REMOVED lines=55> */
[----:B-1234-:R-:W-:Y:S01]  /*0610*/  NOP ;  /* 0x0000000000007918 */ /* 0x01efe20000000000 */
.L_x_3:
[----:B0-----:R-:W-:Y:S05]  /*0620*/  BSYNC B0 ;  /* 0x0000000000007941 */ /* 0x001fea0003800000 */
.L_x_2:
[----:B------:R-:W0:Y:S01]  /*0630*/  SHFL.IDX PT, R0, R0, RZ, 0x1f ;  /* 0x00001fff00007589 */ /* 0x000e2200000e0000 */
[----:B------:R-:W-:Y:S01]  /*0640*/  ELECT P0, URZ, PT ;  /* 0x00000000003f782f */ /* 0x000fe20003800000 */
[----:B------:R-:W1:Y:S01]  /*0650*/  LDC R2, c[0x0][0x65c] ;  /* 0x00019700ff027b82 */ /* 0x000e620000000800 */
[----:B------:R-:W-:Y:S01]  /*0660*/  SHF.R.S32.HI R6, RZ, 0x1f, R5 ;  /* 0x0000001fff067819 */ /* 0x000fe20000011405 */
[----:B------:R-:W2:Y:S01]  /*0670*/  S2R R3, SR_CTAID.Y ;  /* 0x0000000000037919 */ /* 0x000ea20000002600 */
[----:B------:R-:W-:Y:S01]  /*0680*/  UMOV UR4, 0x20 ;  /* 0x0000002000047882 */ /* 0x000fe20000000000 */
[----:B------:R-:W-:Y:S01]  /*0690*/  ISETP.NE.AND P2, PT, R8, RZ, PT ;  /* 0x000000ff0800720c */ /* 0x000fe20003f45270 */
[----:B------:R-:W-:Y:S01]  /*06a0*/  NOP ;  /* 0x0000000000007918 */ /* 0x000fe20000000000 */
[----:B------:R-:W3:Y:S01]  /*06b0*/  S2R R4, SR_CTAID.X ;  /* 0x0000000000047919 */ /* 0x000ee20000002500 */
[----:B------:R-:W-:Y:S01]  /*06c0*/  LEA.HI R6, R6, R5, RZ, 0x2 ;  /* 0x0000000506067211 */ /* 0x000fe200078f10ff */
[----:B------:R-:W-:Y:S01]  /*06d0*/  NOP ;  /* 0x0000000000007918 */ /* 0x000fe20000000000 */
[----:B0-----:R-:W-:-:S02]  /*06e0*/  ISETP.NE.OR P0, PT, R0, RZ, !P0 ;  /* 0x000000ff0000720c */ /* 0x001fc40004705670 */
[----:B-1----:R-:W-:-:S04]  /*06f0*/  ISETP.NE.AND P3, PT, R2, 0x1, PT ;  /* 0x000000010200780c */ /* 0x002fc80003f65270 */
[----:B------:R-:W-:Y:S02]  /*0700*/  P2R R0, PR, RZ, 0x8 ;  /* 0x00000008ff007803 */ /* 0x000fe40000000000 */
[----:B------:R-:W-:-:S05]  /*0710*/  LOP3.LUT R0, R6, 0xfffffffc, RZ, 0xc0, !PT ;  /* 0xfffffffc06007812 */ /* 0x000fca00078ec0ff */
[----:B------:R-:W-:Y:S01]  /*0720*/  VOTEU.ALL UP0, P0 ;  /* 0x00000000003f7886 */ /* 0x000fe20000000000 */
[----:B------:R-:W-:Y:S01]  /*0730*/  IMAD.IADD R0, R5, 0x1, -R0 ;  /* 0x0000000105007824 */ /* 0x000fe200078e0a00 */
[----:B------:R-:W3:Y:S01]  /*0740*/  @P3 LDC R17, c[0x0][0x10] ;  /* 0x00000400ff113b82 */ /* 0x000ee20000000800 */
[----:B------:R-:W-:Y:S01]  /*0750*/  VOTEU.ALL UP1, P0 ;  /* 0x00000000003f7886 */ /* 0x000fe20000020000 */
[----:B--2---:R-:W-:Y:S01]  /*0760*/  @P3 IMAD.MOV.U32 R6, RZ, RZ, R3 ;  /* 0x000000ffff063224 */ /* 0x004fe200078e0003 */
[----:B------:R-:W-:Y:S01]  /*0770*/  @!UP0 UMOV UR6, 0x400 ;  /* 0x0000040000068882 */ /* 0x000fe20000000000 */
[----:B------:R-:W-:-:S04]  /*0780*/  @!UP0 UIADD3 UR4, -UR4, 0x100000, URZ ;  /* 0x0010000004048890 */ /* 0x000fc8000fffe13f */
[----:B------:R-:W-:Y:S02]  /*0790*/  @!UP0 USHF.L.U32 UR5, UR4, 0xb, URZ ;  /* 0x0000000b04058899 */ /* 0x000fe4000800063f */
[----:B------:R-:W-:Y:S01]  /*07a0*/  @!UP0 USHF.L.U32 UR4, UR4, 0x1, URZ ;  /* 0x0000000104048899 */ /* 0x000fe2000800063f */
[----:B------:R-:W-:Y:S02]  /*07b0*/  @P3 IMAD.MOV.U32 R7, RZ, RZ, RZ ;  /* 0x000000ffff073224 */ /* 0x000fe400078e00ff */
[----:B------:R-:W-:Y:S01]  /*07c0*/  IMAD.MOV.U32 R5, RZ, RZ, RZ ;  /* 0x000000ffff057224 */ /* 0x000fe200078e00ff */
[----:B------:R-:W0:Y:S01]  /*07d0*/  @!UP0 S2UR UR7, SR_CgaCtaId ;  /* 0x00000000000789c3 */ /* 0x000e220000008800 */
[----:B------:R-:W-:-:S07]  /*07e0*/  @P3 IMAD.MOV.U32 R11, RZ, RZ, RZ ;  /* 0x000000ffff0b3224 */ /* 0x000fce00078e00ff */
[----:B------:R-:W1:Y:S01]  /*07f0*/  @!P3 LDC R9, c[0x0][0xc] ;  /* 0x00000300ff09bb82 */ /* 0x000e620000000800 */
[----:B---3--:R-:W-:-:S04]  /*0800*/  @P3 IMAD.WIDE.U32 R16, R4, R17, R6 ;  /* 0x0000001104103225 */ /* 0x008fc800078e0006 */
[----:B------:R-:W-:Y:S01]  /*0810*/  @P3 IMAD.IADD R17, R17, 0x1, R11 ;  /* 0x0000000111113824 */ /* 0x000fe200078e020b */
[----:B0-----:R-:W-:Y:S01]  /*0820*/  @!UP0 ULEA UR6, UR7, UR6, 0x18 ;  /* 0x0000000607068291 */ /* 0x001fe2000f8ec03f */
[----:B------:R-:W-:Y:S01]  /*0830*/  VOTEU.ALL UP0, P0 ;  /* 0x00000000003f7886 */ /* 0x000fe20000000000 */
[----:B------:R-:W-:-:S04]  /*0840*/  ISETP.NE.AND P0, PT, R0, 0x3, PT ;  /* 0x000000030000780c */ /* 0x000fc80003f05270 */
[----:B------:R-:W-:Y:S01]  /*0850*/  ISETP.EQ.OR P0, PT, R0, RZ, !P0 ;  /* 0x000000ff0000720c */ /* 0x000fe20004702670 */
[----:B-1----:R-:W-:-:S03]  /*0860*/  @!P3 IMAD.WIDE.U32 R6, R9, R3, R4 ;  /* 0x000000030906b225 */ /* 0x002fc600078e0004 */
[C---:B------:R-:W-:Y:S01]  /*0870*/  ISETP.EQ.AND P0, PT, R8.reuse, RZ, P0 ;  /* 0x000000ff0800720c */ /* 0x040fe20000702270 */
[----:B------:R-:W-:Y:S01]  /*0880*/  VIADD R8, R8, 0xffffffff ;  /* 0xffffffff08087836 */ /* 0x000fe20000000000 */
[----:B------:R-:W0:Y:S02]  /*0890*/  FENCE.VIEW.ASYNC.S ;  /* 0x00000000000073c6 */ /* 0x000e240000000000 */
[----:B0-----:R0:W1:Y:S01]  /*08a0*/  @!UP0 SYNCS.EXCH.64 URZ, [UR6+0x1f0], UR4 ;  /* 0x0001f004063f85b2 */ /* 0x0010620008000100 */
[----:B------:R-:W-:Y:S01]  /*08b0*/  @!P3 IMAD.MOV.U32 R16, RZ, RZ, R6 ;  /* 0x000000ffff10b224 */ /* 0x000fe200078e0006 */
[----:B------:R-:W-:Y:S01]  /*08c0*/  SEL R19, RZ, 0x1, !P0 ;  /* 0x00000001ff137807 */ /* 0x000fe20004000000 */
[----:B------:R-:W-:Y:S01]  /*08d0*/  @!P3 IMAD.MOV.U32 R17, RZ, RZ, R7 ;  /* 0x000000ffff11b224 */ /* 0x000fe200078e0007 */
[----:B------:R-:W-:-:S04]  /*08e0*/  ISETP.GE.U32.AND P1, PT, R8, 0x2, PT ;  /* 0x000000020800780c */ /* 0x000fc80003f26070 */
[----:B------:R-:W-:Y:S01]  /*08f0*/  SEL R19, R19, 0x2, P1 ;  /* 0x0000000213137807 */ /* 0x000fe20000800000 */
[----:B------:R0:W1:Y:S01]  /*0900*/  @!UP1 SYNCS.EXCH.64 URZ, [UR6+0x1f8], UR4 ;  /* 0x0001f804063f95b2 */ /* 0x0000620008000100 */
[----:B------:R-:W-:Y:S01]  /*0910*/  NOP ;  /* 0x0000000000007918 */ /* 0x000fe20000000000 */
[----:B-1----:R-:W-:Y:S06]  /*0920*/  BAR.SYNC.DEFER_BLOCKING 0x0 ;  /* 0x0000000000007b1d */ /* 0x002fec0000010000 */
[----:B------:R-:W-:Y:S05]  /*0930*/  @!P2 BRA `(.L_x_4) ;  /* 0x000000580018a947 */ /* 0x000fea0003800000 */
[----:B------:R-:W-:-:S13]  /*0940*/  ISETP.GT.U32.AND P0, PT, R8, 0x1, PT ;  /* 0x000000010800780c */ /* 0x000fda0003f04070 */
[----:B0-----:R-:W-:Y:S05]  /*0950*/  @P0 EXIT ;  /* 0x000000000000094d */ /* 0x001fea0003800000 */
[----:B------:R-:W-:Y:S01]  /*0960*/  ULDC.64 UR4, c[0x0][0x650] ;  /* 0x0001940000047ab9 */ /* 0x000fe20000000a00 */
[----:B------:R-:W-:Y:S01]  /*0970*/  PRMT R0, RZ, 0x7610, R0 ;  /* 0x00007610ff007816 */ /* 0x000fe20000000000 */
[----:B------:R-:W-:Y:S01]  /*0980*/  IMAD.MOV.U32 R82, RZ, RZ, -0x1 ;  /* 0xffffffffff527424 */ /* 0x000fe200078e00ff */
[----:B------:R-:W-:Y:S01]  /*0990*/  ISETP.GE.U32.AND P0, PT, R16, UR4, PT ;  /* 0x0000000410007c0c */ /* 0x000fe2000bf06070 */
[----:B------:R-:W-:Y:S02]  /*09a0*/  IMAD.MOV.U32 R83, RZ, RZ, -0x1 ;  /* 0xffffffffff537424 */ /* 0x000fe400078e00ff */
[----:B------:R-:W-:Y:S01]  /*09b0*/  IMAD.MOV.U32 R81, RZ, RZ, -0x1 ;  /* 0xffffffffff517424 */ /* 0x000fe200078e00ff */
[----:B------:R-:W-:-:S13]  /*09c0*/  ISETP.GE.U32.AND.EX P0, PT, R17, UR5, PT, P0 ;  /* 0x0000000511007c0c */ /* 0x000fda000bf06100 */
[----:B------:R-:W-:Y:S05]  /*09d0*/  @P0 BRA `(.L_x_5) ;  /* 0x0000000400540947 */ /* 0x000fea0003800000 */
[----:B------:R-:W0:Y:S01]  /*09e0*/  LDC.64 R14, c[0x0][0x628] ;  /* 0x00018a00ff0e7b82 */ /* 0x000e220000000a00 */
[----:B------:R-:W-:Y:S02]  /*09f0*/  IMAD.MOV.U32 R6, RZ, RZ, R16 ;  /* 0x000000ffff067224 */ /* 0x000fe400078e0010 */
[----:B------:R-:W-:-:S05]  /*0a00*/  IMAD.MOV.U32 R7, RZ, RZ, R17 ;  /* 0x000000ffff077224 */ /* 0x000fca00078e0011 */
[----:B------:R-:W1:Y:S08]  /*0a10*/  LDC R0, c[0x0][0x630] ;  /* 0x00018c00ff007b82 */ /* 0x000e700000000800 */
[----:B------:R-:W2:Y:S01]  /*0a20*/  LDC.64 R20, c[0x0][0x620] ;  /* 0x00018800ff147b82 */ /* 0x000ea20000000a00 */
[----:B0-----:R-:W-:-:S04]  /*0a30*/  ISETP.NE.U32.AND P0, PT, R14, RZ, PT ;  /* 0x000000ff0e00720c */ /* 0x001fc80003f05070 */
[----:B------:R-:W-:-:S13]  /*0a40*/  ISETP.NE.AND.EX P0, PT, R15, RZ, PT, P0 ;  /* 0x000000ff0f00720c */ /* 0x000fda0003f05300 */
[----:B-12---:R-:W-:Y:S05]  /*0a50*/  @!P0 BRA `(.L_x_6) ;  /* 0x0000000000288947 */ /* 0x006fea0003800000 */
[----:B------:R-:W0:Y:S02]  /*0a60*/  LDC R11, c[0x0][0x634] ;  /* 0x00018d00ff0b7b82 */ /* 0x000e240000000800 */
[----:B0-----:R-:W-:-:S05]  /*0a70*/  IADD3 R11, P0, R16, R11, RZ ;  /* 0x0000000b100b7210 */ /* 0x001fca0007f1e0ff */
[----:B------:R-:W-:-:S04]  /*0a80*/  IMAD.X R13, RZ, RZ, R17, P0 ;  /* 0x000000ffff0d7224 */ /* 0x000fc800000e0611 */
[----:B------:R-:W-:-:S04]  /*0a90*/  IMAD.WIDE.U32 R6, R13, R14, RZ ;  /* 0x0000000e0d067225 */ /* 0x000fc800078e00ff */
[----:B------:R-:W-:-:S04]  /*0aa0*/  IMAD.WIDE.U32 R8, P0, R11, R15, R6 ;  /* 0x0000000f0b087225 */ /* 0x000fc80007800006 */
[----:B------:R-:W-:-:S04]  /*0ab0*/  IMAD.WIDE.U32 R6, R11, R14, RZ ;  /* 0x0000000e0b067225 */ /* 0x000fc800078e00ff */
[----:B------:R-:W-:Y:S01]  /*0ac0*/  IMAD.X R11, RZ, RZ, RZ, P0 ;  /* 0x000000ffff0b7224 */ /* 0x000fe200000e06ff */
[----:B------:R-:W-:Y:S01]  /*0ad0*/  IADD3 RZ, P0, R7, R8, RZ ;  /* 0x0000000807ff7210 */ /* 0x000fe20007f1e0ff */
[----:B------:R-:W-:-:S04]  /*0ae0*/  IMAD.MOV.U32 R10, RZ, RZ, R9 ;  /* 0x000000ffff0a7224 */ /* 0x000fc800078e0009 */
[----:B------:R-:W-:-:S08]  /*0af0*/  IMAD.WIDE.U32.X R6, R13, R15, R10, P0 ;  /* 0x0000000f0d067225 */ /* 0x000fd000000e040a */
.L_x_6:
[-CC-:B------:R-:W-:Y:S01]  /*0b00*/  SHF.R.U64 R81, R6, R0.reuse, R7.reuse ;  /* 0x0000000006517219 */ /* 0x180fe20000001207 */
[----:B------:R-:W0:Y:S01]  /*0b10*/  LDC R10, c[0x0][0x618] ;  /* 0x00018600ff0a7b82 */ /* 0x000e220000000800 */
[----:B------:R-:W-:Y:S01]  /*0b20*/  SHF.R.U32.HI R5, RZ, R0, R7 ;  /* 0x00000000ff057219 */ /* 0x000fe20000011607 */
[----:B------:R-:W-:Y:S01]  /*0b30*/  ULDC UR4, c[0x0][0x150] ;  /* 0x0000540000047ab9 */ /* 0x000fe20000000800 */
[----:B------:R-:W-:Y:S02]  /*0b40*/  IADD3 R9, P0, RZ, -R81, RZ ;  /* 0x80000051ff097210 */ /* 0x000fe40007f1e0ff */
[----:B------:R-:W-:-:S03]  /*0b50*/  I2FP.F32.U32 R0, R4 ;  /* 0x0000000400007245 */ /* 0x000fc60000201000 */
[----:B------:R-:W1:Y:S01]  /*0b60*/  LDC.64 R28, c[0x0][0x640] ;  /* 0x00019000ff1c7b82 */ /* 0x000e620000000a00 */
[----:B------:R-:W-:Y:S02]  /*0b70*/  IMAD.X R11, RZ, RZ, ~R5, P0 ;  /* 0x000000ffff0b7224 */ /* 0x000fe400000e0e05 */
[----:B------:R-:W-:Y:S01]  /*0b80*/  FMUL R0, R0, UR4 ;  /* 0x0000000400007c20 */ /* 0x000fe20008400000 */
[----:B------:R-:W-:Y:S01]  /*0b90*/  IMAD.WIDE.U32 R6, R9, R20, R16 ;  /* 0x0000001409067225 */ /* 0x000fe200078e0010 */
[----:B------:R-:W-:-:S03]  /*0ba0*/  ULDC UR4, c[0x0][0x154] ;  /* 0x0000550000047ab9 */ /* 0x000fc60000000800 */
[----:B------:R-:W-:Y:S01]  /*0bb0*/  IMAD R8, R11, R20, RZ ;  /* 0x000000140b087224 */ /* 0x000fe200078e02ff */
[----:B------:R-:W2:Y:S01]  /*0bc0*/  LDC R5, c[0x0][0x144] ;  /* 0x00005100ff057b82 */ /* 0x000ea20000000800 */
[----:B------:R-:W3:Y:S02]  /*0bd0*/  F2I.U32.TRUNC.NTZ R0, R0 ;  /* 0x0000000000007305 */ /* 0x000ee4000020f000 */
[----:B------:R-:W-:-:S04]  /*0be0*/  IMAD R9, R9, R21, R8 ;  /* 0x0000001509097224 */ /* 0x000fc800078e0208 */
[----:B------:R-:W-:Y:S01]  /*0bf0*/  IMAD.IADD R7, R7, 0x1, R9 ;  /* 0x0000000107077824 */ /* 0x000fe200078e0209 */
[----:B------:R-:W4:Y:S01]  /*0c00*/  LDC R12, c[0x0][0x608] ;  /* 0x00018200ff0c7b82 */ /* 0x000f220000000800 */
[----:B------:R-:W-:-:S03]  /*0c10*/  IMAD.MOV.U32 R9, RZ, RZ, -0x1 ;  /* 0xffffffffff097424 */ /* 0x000fc600078e00ff */
[-CC-:B0-----:R-:W-:Y:S02]  /*0c20*/  SHF.R.U64 R20, R6, R10.reuse, R7.reuse ;  /* 0x0000000a06147219 */ /* 0x181fe40000001207 */
[----:B------:R-:W-:Y:S02]  /*0c30*/  I2FP.F32.U32 R6, R3 ;  /* 0x0000000300067245 */ /* 0x000fe40000201000 */
[----:B------:R-:W0:Y:S01]  /*0c40*/  LDC R26, c[0x0][0x658] ;  /* 0x00019600ff1a7b82 */ /* 0x000e220000000800 */
[----:B-1----:R-:W-:Y:S01]  /*0c50*/  ISETP.NE.U32.AND P0, PT, R28, RZ, PT ;  /* 0x000000ff1c00720c */ /* 0x002fe20003f05070 */
[----:B---3--:R-:W-:Y:S01]  /*0c60*/  IMAD.MOV R8, RZ, RZ, -R0 ;  /* 0x000000ffff087224 */ /* 0x008fe200078e0a00 */
[----:B------:R-:W-:Y:S01]  /*0c70*/  SHF.R.U32.HI R7, RZ, R10, R7 ;  /* 0x0000000aff077219 */ /* 0x000fe20000011607 */
[----:B------:R-:W-:Y:S01]  /*0c80*/  FMUL R6, R6, UR4 ;  /* 0x0000000406067c20 */ /* 0x000fe20008400000 */
[----:B------:R-:W-:-:S03]  /*0c90*/  ISETP.NE.AND.EX P0, PT, R29, RZ, PT, P0 ;  /* 0x000000ff1d00720c */ /* 0x000fc60003f05300 */
[----:B------:R-:W1:Y:S01]  /*0ca0*/  LDC R14, c[0x0][0x148] ;  /* 0x00005200ff0e7b82 */ /* 0x000e620000000800 */
[----:B--2---:R-:W-:-:S07]  /*0cb0*/  IMAD R0, R5, R8, R4 ;  /* 0x0000000805007224 */ /* 0x004fce00078e0204 */
[----:B------:R-:W2:Y:S01]  /*0cc0*/  LDC R24, c[0x0][0x600] ;  /* 0x00018000ff187b82 */ /* 0x000ea20000000800 */
[-CC-:B----4-:R-:W-:Y:S02]  /*0cd0*/  SHF.R.U64 R30, R20, R12.reuse, R7.reuse ;  /* 0x0000000c141e7219 */ /* 0x190fe40000001207 */
[----:B------:R-:W-:Y:S01]  /*0ce0*/  SHF.R.U32.HI R5, RZ, R12, R7 ;  /* 0x0000000cff057219 */ /* 0x000fe20000011607 */
[----:B------:R-:W-:Y:S01]  /*0cf0*/  IMAD.MOV.U32 R7, RZ, RZ, 0x1 ;  /* 0x00000001ff077424 */ /* 0x000fe200078e00ff */
[----:B------:R3:W4:Y:S03]  /*0d00*/  F2I.U32.TRUNC.NTZ R12, R6 ;  /* 0x00000006000c7305 */ /* 0x000726000020f000 */
[----:B------:R-:W1:Y:S01]  /*0d10*/  LDC R15, c[0x0][0x648] ;  /* 0x00019200ff0f7b82 */ /* 0x000e620000000800 */
[-C--:B0-----:R-:W-:Y:S02]  /*0d20*/  SHF.L.U32 R4, R9, R26.reuse, RZ ;  /* 0x0000001a09047219 */ /* 0x081fe400000006ff */
[----:B------:R-:W-:-:S02]  /*0d30*/  SHF.R.U64 R32, R30, R26, R5 ;  /* 0x0000001a1e207219 */ /* 0x000fc40000001205 */
[----:B------:R-:W-:Y:S02]  /*0d40*/  LOP3.LUT R11, RZ, R4, RZ, 0x33, !PT ;  /* 0x00000004ff0b7212 */ /* 0x000fe400078e33ff */
[-C--:B------:R-:W-:Y:S01]  /*0d50*/  SHF.R.U32.HI R5, RZ, R26.reuse, R5 ;  /* 0x0000001aff057219 */ /* 0x080fe20000011605 */
[----:B------:R-:W0:Y:S01]  /*0d60*/  LDC R21, c[0x0][0x638] ;  /* 0x00018e00ff157b82 */ /* 0x000e220000000800 */
[----:B------:R-:W-:Y:S01]  /*0d70*/  SHF.L.U32 R10, R7, R26, RZ ;  /* 0x0000001a070a7219 */ /* 0x000fe200000006ff */
[----:B------:R-:W-:-:S06]  /*0d80*/  IMAD.MOV.U32 R4, RZ, RZ, R32 ;  /* 0x000000ffff047224 */ /* 0x000fcc00078e0020 */
[----:B------:R-:W0:Y:S01]  /*0d90*/  LDC R82, c[0x0][0x610] ;  /* 0x00018400ff527b82 */ /* 0x000e220000000800 */
[----:B---34-:R-:W-:Y:S05]  /*0da0*/  @!P0 BRA `(.L_x_7) ;  /* 0x0000000000288947 */ /* 0x018fea0003800000 */
[----:B------:R-:W3:Y:S02]  /*0db0*/  LDC R9, c[0x0][0x64c] ;  /* 0x00019300ff097b82 */ /* 0x000ee40000000800 */
[----:B---3--:R-:W-:-:S05]  /*0dc0*/  IADD3 R9, P0, R32, R9, RZ ;  /* 0x0000000920097210 */ /* 0x008fca0007f1e0ff */
        /* <DEDUP_REMOVED lines=8> */
.L_x_7:
[----:B-1----:R-:W-:Y:S01]  /*0e50*/  SHF.R.U64 R4, R4, R15, R5 ;  /* 0x0000000f04047219 */ /* 0x002fe20000001205 */
[----:B--2---:R-:W-:Y:S01]  /*0e60*/  VIADD R5, R24, 0xffffffff ;  /* 0xffffffff18057836 */ /* 0x004fe20000000000 */
[----:B------:R-:W-:Y:S01]  /*0e70*/  LOP3.LUT R11, R30, R11, RZ, 0xc0, !PT ;  /* 0x0000000b1e0b7212 */ /* 0x000fe200078ec0ff */
[----:B------:R-:W-:Y:S02]  /*0e80*/  IMAD.MOV R12, RZ, RZ, -R12 ;  /* 0x000000ffff0c7224 */ /* 0x000fe400078e0a0c */
[----:B------:R-:W-:Y:S01]  /*0e90*/  IMAD.MOV R6, RZ, RZ, -R4 ;  /* 0x000000ffff067224 */ /* 0x000fe200078e0a04 */
[----:B------:R-:W-:Y:S01]  /*0ea0*/  LOP3.LUT R5, R20, R5, RZ, 0xc0, !PT ;  /* 0x0000000514057212 */ /* 0x000fe200078ec0ff */
[----:B------:R-:W-:Y:S02]  /*0eb0*/  @P3 IMAD R0, R14, R12, R3 ;  /* 0x0000000c0e003224 */ /* 0x000fe400078e0203 */
[----:B------:R-:W-:Y:S02]  /*0ec0*/  IMAD R11, R10, R4, R11 ;  /* 0x000000040a0b7224 */ /* 0x000fe400078e020b */
[----:B0-----:R-:W-:-:S02]  /*0ed0*/  IMAD R3, R6, R21, R32 ;  /* 0x0000001506037224 */ /* 0x001fc400078e0220 */
[----:B------:R-:W-:Y:S02]  /*0ee0*/  IMAD R82, R11, R82, R0 ;  /* 0x000000520b527224 */ /* 0x000fe400078e0200 */
[----:B------:R-:W-:Y:S02]  /*0ef0*/  IMAD R3, R3, R24, R5 ;  /* 0x0000001803037224 */ /* 0x000fe400078e0205 */
[----:B------:R-:W-:-:S03]  /*0f00*/  IMAD.MOV.U32 R0, RZ, RZ, 0x1 ;  /* 0x00000001ff007424 */ /* 0x000fc600078e00ff */
[----:B------:R-:W-:Y:S02]  /*0f10*/  SEL R83, R3, R82, !P3 ;  /* 0x0000005203537207 */ /* 0x000fe40005800000 */
[----:B------:R-:W-:-:S07]  /*0f20*/  SEL R82, R82, R3, !P3 ;  /* 0x0000000352527207 */ /* 0x000fce0005800000 */
.L_x_5:
[----:B------:R-:W-:-:S08]  /*0f30*/  NOP ;  /* 0x0000000000007918 */ /* 0x000fd00000000000 */
[----:B------:R-:W0:Y:S02]  /*0f40*/  USETMAXREG.TRY_ALLOC.CTAPOOL UP0, 0xe8 ;  /* 0x000000e8000079c8 */ /* 0x000e240008000600 */
[----:B0-----:R-:W-:-:S13]  /*0f50*/  PLOP3.LUT P0, PT, PT, PT, UP0, 0x80, 0x0 ;  /* 0x000000000000781c */ /* 0x001fda0003f0f008 */
[----:B------:R-:W-:Y:S05]  /*0f60*/  @!P0 BRA `(.L_x_5) ;  /* 0xfffffffc00f08947 */ /* 0x000fea000383ffff */
[----:B------:R-:W-:Y:S01]  /*0f70*/  ULDC.64 UR4, c[0x0][0x598] ;  /* 0x0001660000047ab9 */ /* 0x000fe20000000a00 */
[----:B------:R-:W-:Y:S01]  /*0f80*/  ULDC.64 UR36, c[0x0][0x208] ;  /* 0x0000820000247ab9 */ /* 0x000fe20000000a00 */
[----:B------:R-:W-:-:S04]  /*0f90*/  ISETP.NE.U32.AND P0, PT, RZ, UR4, PT ;  /* 0x00000004ff007c0c */ /* 0x000fc8000bf05070 */
[----:B------:R-:W-:-:S13]  /*0fa0*/  ISETP.NE.AND.EX P0, PT, RZ, UR5, PT, P0 ;  /* 0x00000005ff007c0c */ /* 0x000fda000bf05300 */
[----:B------:R-:W-:Y:S05]  /*0fb0*/  @!P0 BRA `(.L_x_8) ;  /* 0x00000000001c8947 */ /* 0x000fea0003800000 */
[----:B------:R-:W0:Y:S02]  /*0fc0*/  LDC.64 R4, c[0x0][0x598] ;  /* 0x00016600ff047b82 */ /* 0x000e240000000a00 */
[----:B0-----:R-:W2:Y:S02]  /*0fd0*/  LDG.E.64 R4, desc[UR36][R4.64] ;  /* 0x0000002404047981 */ /* 0x001ea4000c1e1b00 */
[----:B--2---:R-:W-:-:S04]  /*0fe0*/  ISETP.NE.U32.AND P0, PT, R4, RZ, PT ;  /* 0x000000ff0400720c */ /* 0x004fc80003f05070 */
[----:B------:R-:W-:-:S13]  /*0ff0*/  ISETP.NE.AND.EX P0, PT, R5, RZ, PT, P0 ;  /* 0x000000ff0500720c */ /* 0x000fda0003f05300 */
[----:B------:R-:W-:Y:S05]  /*1000*/  @!P0 BRA `(.L_x_8) ;  /* 0x0000000000088947 */ /* 0x000fea0003800000 */
[----:B------:R0:W5:Y:S01]  /*1010*/  LD.E R23, desc[UR36][R4.64] ;  /* 0x0000002404177980 */ /* 0x000162000c101900 */
[----:B------:R-:W-:Y:S05]  /*1020*/  BRA `(.L_x_9) ;  /* 0x0000000000247947 */ /* 0x000fea0003800000 */
.L_x_8:
[----:B------:R-:W-:Y:S02]  /*1030*/  ULDC.64 UR4, c[0x0][0x588] ;  /* 0x0001620000047ab9 */ /* 0x000fe40000000a00 */
[----:B------:R-:W-:-:S04]  /*1040*/  ISETP.NE.U32.AND P0, PT, RZ, UR4, PT ;  /* 0x00000004ff007c0c */ /* 0x000fc8000bf05070 */
[----:B------:R-:W-:-:S13]  /*1050*/  ISETP.NE.AND.EX P0, PT, RZ, UR5, PT, P0 ;  /* 0x00000005ff007c0c */ /* 0x000fda000bf05300 */
[----:B------:R-:W-:Y:S05]  /*1060*/  @!P0 BRA `(.L_x_10) ;  /* 0x00000000000c8947 */ /* 0x000fea0003800000 */
[----:B------:R-:W0:Y:S02]  /*1070*/  LDC.64 R4, c[0x0][0x588] ;  /* 0x00016200ff047b82 */ /* 0x000e240000000a00 */
[----:B0-----:R1:W5:Y:S01]  /*1080*/  LDG.E R23, desc[UR36][R4.64] ;  /* 0x0000002404177981 */ /* 0x001362000c1e1900 */
[----:B------:R-:W-:Y:S05]  /*1090*/  BRA `(.L_x_9) ;  /* 0x0000000000087947 */ /* 0x000fea0003800000 */
.L_x_10:
[----:B------:R-:W-:Y:S02]  /*10a0*/  ULDC UR4, c[0x0][0x580] ;  /* 0x0001600000047ab9 */ /* 0x000fe40000000800 */
[----:B------:R-:W-:-:S07]  /*10b0*/  IMAD.U32 R23, RZ, RZ, UR4 ;  /* 0x00000004ff177e24 */ /* 0x000fce000f8e00ff */
.L_x_9:
[----:B------:R-:W-:Y:S02]  /*10c0*/  ULDC.64 UR4, c[0x0][0x5a0] ;  /* 0x0001680000047ab9 */ /* 0x000fe40000000a00 */
[----:B------:R-:W-:-:S04]  /*10d0*/  ISETP.NE.U32.AND P0, PT, RZ, UR4, PT ;  /* 0x00000004ff007c0c */ /* 0x000fc8000bf05070 */
[----:B------:R-:W-:-:S13]  /*10e0*/  ISETP.NE.AND.EX P0, PT, RZ, UR5, PT, P0 ;  /* 0x00000005ff007c0c */ /* 0x000fda000bf05300 */
[----:B------:R-:W-:Y:S05]  /*10f0*/  @!P0 BRA `(.L_x_11) ;  /* 0x00000000001c8947 */ /* 0x000fea0003800000 */
[----:B01----:R-:W0:Y:S02]  /*1100*/  LDC.64 R4, c[0x0][0x5a0] ;  /* 0x00016800ff047b82 */ /* 0x003e240000000a00 */
[----:B0-----:R-:W2:Y:S02]  /*1110*/  LDG.E.64 R4, desc[UR36][R4.64] ;  /* 0x0000002404047981 */ /* 0x001ea4000c1e1b00 */
[----:B--2---:R-:W-:-:S04]  /*1120*/  ISETP.NE.U32.AND P0, PT, R4, RZ, PT ;  /* 0x000000ff0400720c */ /* 0x004fc80003f05070 */
[----:B------:R-:W-:-:S13]  /*1130*/  ISETP.NE.AND.EX P0, PT, R5, RZ, PT, P0 ;  /* 0x000000ff0500720c */ /* 0x000fda0003f05300 */
[----:B------:R-:W-:Y:S05]  /*1140*/  @!P0 BRA `(.L_x_11) ;  /* 0x0000000000088947 */ /* 0x000fea0003800000 */
[----:B------:R0:W5:Y:S01]  /*1150*/  LD.E R80, desc[UR36][R4.64] ;  /* 0x0000002404507980 */ /* 0x000162000c101900 */
[----:B------:R-:W-:Y:S05]  /*1160*/  BRA `(.L_x_12) ;  /* 0x0000000000247947 */ /* 0x000fea0003800000 */
.L_x_11:
[----:B------:R-:W-:Y:S02]  /*1170*/  ULDC.64 UR4, c[0x0][0x590] ;  /* 0x0001640000047ab9 */ /* 0x000fe40000000a00 */
[----:B------:R-:W-:-:S04]  /*1180*/  ISETP.NE.U32.AND P0, PT, RZ, UR4, PT ;  /* 0x00000004ff007c0c */ /* 0x000fc8000bf05070 */
[----:B------:R-:W-:-:S13]  /*1190*/  ISETP.NE.AND.EX P0, PT, RZ, UR5, PT, P0 ;  /* 0x00000005ff007c0c */ /* 0x000fda000bf05300 */
[----:B------:R-:W-:Y:S05]  /*11a0*/  @!P0 BRA `(.L_x_13) ;  /* 0x00000000000c8947 */ /* 0x000fea0003800000 */
[----:B01----:R-:W0:Y:S02]  /*11b0*/  LDC.64 R4, c[0x0][0x590] ;  /* 0x00016400ff047b82 */ /* 0x003e240000000a00 */
[----:B0-----:R1:W5:Y:S01]  /*11c0*/  LDG.E R80, desc[UR36][R4.64] ;  /* 0x0000002404507981 */ /* 0x001362000c1e1900 */
[----:B------:R-:W-:Y:S05]  /*11d0*/  BRA `(.L_x_12) ;  /* 0x0000000000087947 */ /* 0x000fea0003800000 */
.L_x_13:
[----:B------:R-:W-:Y:S02]  /*11e0*/  ULDC UR4, c[0x0][0x584] ;  /* 0x0001610000047ab9 */ /* 0x000fe40000000800 */
[----:B------:R-:W-:-:S07]  /*11f0*/  IMAD.U32 R80, RZ, RZ, UR4 ;  /* 0x00000004ff507e24 */ /* 0x000fce000f8e00ff */
.L_x_12:
[----:B------:R-:W-:-:S13]  /*1200*/  LOP3.LUT P0, RZ, R0, 0xff, RZ, 0xc0, !PT ;  /* 0x000000ff00ff7812 */ /* 0x000fda000780c0ff */
[----:B------:R-:W-:Y:S05]  /*1210*/  @!P0 EXIT ;  /* 0x000000000000894d */ /* 0x000fea0003800000 */
[----:B------:R-:W-:Y:S01]  /*1220*/  ULDC UR4, c[0x0][0x28c] ;  /* 0x0000a30000047ab9 */ /* 0x000fe20000000800 */
[----:B------:R-:W-:Y:S01]  /*1230*/  LOP3.LUT R84, R19, 0x1, RZ, 0xfc, !PT ;  /* 0x0000000113547812 */ /* 0x000fe200078efcff */
[----:B------:R-:W-:Y:S01]  /*1240*/  UIADD3 UR4, UR4, 0xf, URZ ;  /* 0x0000000f04047890 */ /* 0x000fe2000fffe03f */
[----:B------:R-:W-:Y:S01]  /*1250*/  UMOV UR38, URZ ;  /* 0x0000003f00267c82 */ /* 0x000fe20008000000 */
[----:B------:R-:W-:Y:S02]  /*1260*/  UMOV UR39, URZ ;  /* 0x0000003f00277c82 */ /* 0x000fe40008000000 */
[----:B------:R-:W-:-:S04]  /*1270*/  USHF.R.S32.HI UR5, URZ, 0x1f, UR4 ;  /* 0x0000001f3f057899 */ /* 0x000fc80008011404 */
[----:B------:R-:W-:-:S04]  /*1280*/  ULEA.HI UR5, UR5, UR4, URZ, 0x4 ;  /* 0x0000000405057291 */ /* 0x000fc8000f8f203f */
[----:B------:R-:W-:-:S12]  /*1290*/  USHF.R.S32.HI UR40, URZ, 0x4, UR5 ;  /* 0x000000043f287899 */ /* 0x000fd80008011405 */
.L_x_143:
[----:B------:R-:W-:Y:S01]  /*12a0*/  LOP3.LUT R0, R18, 0x80, RZ, 0xc0, !PT ;  /* 0x0000008012007812 */ /* 0x000fe200078ec0ff */
[----:B--2---:R-:W2:Y:S01]  /*12b0*/  S2UR UR6, SR_CgaCtaId ;  /* 0x00000000000679c3 */ /* 0x004ea20000008800 */
[----:B------:R-:W-:Y:S02]  /*12c0*/  UMOV UR41, 0x400 ;  /* 0x0000040000297882 */ /* 0x000fe40000000000 */
[----:B------:R-:W-:-:S06]  /*12d0*/  SHF.R.U32.HI R0, RZ, 0x7, R0 ;  /* 0x00000007ff007819 */ /* 0x000fcc0000011600 */
[----:B---3--:R-:W3:Y:S01]  /*12e0*/  SHFL.IDX PT, R0, R0, RZ, 0x1f ;  /* 0x00001fff00007589 */ /* 0x008ee200000e0000 */
[----:B--2---:R-:W-:Y:S01]  /*12f0*/  ULEA UR41, UR6, UR41, 0x18 ;  /* 0x0000002906297291 */ /* 0x004fe2000f8ec03f */
[----:B---3--:R-:W-:-:S13]  /*1300*/  R2UR UR4, R0 ;  /* 0x00000000000472ca */ /* 0x008fda00000e0000 */
[----:B------:R-:W-:-:S04]  /*1310*/  ULEA.HI UR5, UR4, UR4, URZ, 0x1 ;  /* 0x0000000404057291 */ /* 0x000fc8000f8f083f */
[----:B------:R-:W-:-:S04]  /*1320*/  ULOP3.LUT UR5, UR5, 0x1ffffe, URZ, 0xc0, !UPT ;  /* 0x001ffffe05057892 */ /* 0x000fc8000f8ec03f */
[----:B------:R-:W-:-:S03]  /*1330*/  UIADD3 UR5, UR4, -UR5, URZ ;  /* 0x8000000504057290 */ /* 0x000fc6000fffe03f */
[----:B------:R-:W-:Y:S01]  /*1340*/  ULDC UR4, c[0x0][0x28c] ;  /* 0x0000a30000047ab9 */ /* 0x000fe20000000800 */
[----:B------:R-:W-:Y:S01]  /*1350*/  ULEA UR5, UR5, UR41, 0xb ;  /* 0x0000002905057291 */ /* 0x000fe2000f8e583f */
[----:B------:R-:W-:-:S03]  /*1360*/  ISETP.LT.AND P0, PT, RZ, UR4, PT ;  /* 0x00000004ff007c0c */ /* 0x000fc6000bf01270 */
[----:B------:R-:W-:-:S04]  /*1370*/  UIADD3 UR5, UR5, 0x300, URZ ;  /* 0x0000030005057890 */ /* 0x000fc8000fffe03f */
[----:B------:R-:W-:-:S04]  /*1380*/  USHF.R.U32.HI UR5, URZ, 0x4, UR5 ;  /* 0x000000043f057899 */ /* 0x000fc80008011605 */
[----:B------:R-:W-:Y:S02]  /*1390*/  ULOP3.LUT UR42, UR5, 0x3fff, URZ, 0xc0, !UPT ;  /* 0x00003fff052a7892 */ /* 0x000fe4000f8ec03f */
[----:B-1--45:R-:W-:Y:S10]  /*13a0*/  @P0 BRA `(.L_x_14) ;  /* 0x0000000000400947 */ /* 0x032ff40003800000 */
[----:B------:R-:W-:Y:S01]  /*13b0*/  MOV R0, 0x0 ;  /* 0x0000000000007802 */ /* 0x000fe20000000f00 */
[----:B------:R-:W-:Y:S01]  /*13c0*/  ULDC.64 UR4, c[0x4][0x68] ;  /* 0x01001a0000047ab9 */ /* 0x000fe20000000a00 */
[----:B------:R-:W-:Y:S01]  /*13d0*/  ULDC.64 UR6, c[0x4][0x8] ;  /* 0x0100020000067ab9 */ /* 0x000fe20000000a00 */
[----:B01----:R-:W-:Y:S01]  /*13e0*/  IMAD.U32 R4, RZ, RZ, UR4 ;  /* 0x00000004ff047e24 */ /* 0x003fe2000f8e00ff */
[----:B------:R0:W1:Y:S01]  /*13f0*/  LDC.64 R14, c[0x4][R0] ;  /* 0x01000000000e7b82 */ /* 0x0000620000000a00 */
[----:B------:R-:W-:Y:S01]  /*1400*/  IMAD.U32 R5, RZ, RZ, UR5 ;  /* 0x00000005ff057e24 */ /* 0x000fe2000f8e00ff */
[----:B------:R-:W-:Y:S01]  /*1410*/  ULDC.64 UR4, c[0x4][0x70] ;  /* 0x01001c0000047ab9 */ /* 0x000fe20000000a00 */
[----:B------:R-:W-:Y:S02]  /*1420*/  IMAD.U32 R10, RZ, RZ, UR6 ;  /* 0x00000006ff0a7e24 */ /* 0x000fe4000f8e00ff */
[----:B------:R-:W-:Y:S02]  /*1430*/  IMAD.U32 R6, RZ, RZ, UR4 ;  /* 0x00000004ff067e24 */ /* 0x000fe4000f8e00ff */
[----:B------:R-:W-:-:S02]  /*1440*/  IMAD.U32 R7, RZ, RZ, UR5 ;  /* 0x00000005ff077e24 */ /* 0x000fc4000f8e00ff */
[----:B------:R-:W-:Y:S02]  /*1450*/  IMAD.U32 R11, RZ, RZ, UR7 ;  /* 0x00000007ff0b7e24 */ /* 0x000fe4000f8e00ff */
[----:B------:R-:W-:Y:S02]  /*1460*/  IMAD.MOV.U32 R8, RZ, RZ, 0x1e1 ;  /* 0x000001e1ff087424 */ /* 0x000fe400078e00ff */
[----:B------:R-:W-:Y:S02]  /*1470*/  IMAD.MOV.U32 R12, RZ, RZ, 0x1 ;  /* 0x00000001ff0c7424 */ /* 0x000fe400078e00ff */
[----:B0-----:R-:W-:-:S07]  /*1480*/  IMAD.MOV.U32 R13, RZ, RZ, RZ ;  /* 0x000000ffff0d7224 */ /* 0x001fce00078e00ff */
[----:B------:R-:W-:-:S07]  /*1490*/  LEPC R20, `(.L_x_14) ;  /* 0x000000001014794e */ /* 0x000fce0000000000 */
[----:B-1---5:R-:W-:Y:S05]  /*14a0*/  CALL.ABS.NOINC R14 ;  /* 0x000000000e007343 */ /* 0x022fea0003c00000 */
.L_x_14:
[----:B------:R-:W-:-:S13]  /*14b0*/  ISETP.NE.AND P0, PT, R84, 0x3, PT ;  /* 0x000000035400780c */ /* 0x000fda0003f05270 */
[----:B------:R-:W-:Y:S05]  /*14c0*/  @!P0 BRA `(.L_x_15) ;  /* 0x0000000000048947 */ /* 0x000fea0003800000 */
[----:B------:R-:W-:Y:S01]  /*14d0*/  BPT.TRAP 0x1 ;  /* 0x000000040000795c */ /* 0x000fe20000300000 */
.L_x_15:
[----:B------:R-:W-:Y:S02]  /*14e0*/  IMAD.U32 R3, RZ, RZ, UR39 ;  /* 0x00000027ff037e24 */ /* 0x000fe4000f8e00ff */
[----:B------:R-:W-:-:S03]  /*14f0*/  IMAD.U32 R0, RZ, RZ, UR38 ;  /* 0x00000026ff007e24 */ /* 0x000fc6000f8e00ff */
[----:B------:R-:W-:Y:S02]  /*1500*/  LEA R3, R3, UR41, 0x3 ;  /* 0x0000002903037c11 */ /* 0x000fe4000f8e18ff */
[----:B------:R-:W-:-:S04]  /*1510*/  SHF.L.U32 R0, R0, 0x1f, RZ ;  /* 0x0000001f00007819 */ /* 0x000fc800000006ff */
[----:B------:R2:W3:Y:S01]  /*1520*/  SYNCS.PHASECHK.TRANS64.TRYWAIT P1, [R3+URZ], R0 ;  /* 0x00000000030075a7 */ /* 0x0004e2000802017f */
[----:B------:R-:W-:Y:S05]  /*1530*/  @!P0 BRA `(.L_x_16) ;  /* 0x0000000000048947 */ /* 0x000fea0003800000 */
[----:B------:R-:W-:Y:S01]  /*1540*/  BPT.TRAP 0x1 ;  /* 0x000000040000795c */ /* 0x000fe20000300000 */
.L_x_16:
[----:B---3--:R-:W-:Y:S05]  /*1550*/  @P1 BRA `(.L_x_17) ;  /* 0x0000000000081947 */ /* 0x008fea0003800000 */
[----:B------:R-:W3:Y:S02]  /*1560*/  SYNCS.PHASECHK.TRANS64.TRYWAIT P1, [R3+URZ], R0 ;  /* 0x00000000030075a7 */ /* 0x000ee4000802017f */
[----:B---3--:R-:W-:Y:S05]  /*1570*/  @!P1 BRA `(.L_x_18) ;  /* 0x00000070003c9947 */ /* 0x008fea0003800000 */
.L_x_17:
[----:B------:R-:W-:-:S04]  /*1580*/  UISETP.LT.AND UP0, UPT, UR40, 0x1, UPT ;  /* 0x000000012800788c */ /* 0x000fc8000bf01270 */
[----:B------:R-:W-:-:S06]  /*1590*/  USEL UR4, UR40, 0x1, UP0 ;  /* 0x0000000128047887 */ /* 0x000fcc0008000000 */
[----:B--23--:R-:W-:Y:S01]  /*15a0*/  IMAD.U32 R0, RZ, RZ, UR4 ;  /* 0x00000004ff007e24 */ /* 0x00cfe2000f8e00ff */
[----:B------:R-:W-:Y:S05]  /*15b0*/  WARPSYNC.ALL ;  /* 0x0000000000007948 */ /* 0x000fea0003800000 */
[----:B------:R-:W-:-:S04]  /*15c0*/  IADD3 R0, -R0, UR40, RZ ;  /* 0x0000002800007c10 */ /* 0x000fc8000fffe1ff */
[----:B------:R-:W-:Y:S01]  /*15d0*/  ISETP.GE.AND P1, PT, R0, 0x1, PT ;  /* 0x000000010000780c */ /* 0x000fe20003f26270 */
[----:B------:R-:W-:Y:S01]  /*15e0*/  UIADD3 UR5, UR41, 0x1e300, URZ ;  /* 0x0001e30029057890 */ /* 0x000fe2000fffe03f */
[----:B------:R-:W-:Y:S01]  /*15f0*/  WARPGROUP.ARRIVE ;  /* 0x00000000000079c5 */ /* 0x000fe20000000000 */
[----:B------:R-:W-:Y:S02]  /*1600*/  ULOP3.LUT UR4, UR42, 0x10000, URZ, 0xfc, !UPT ;  /* 0x000100002a047892 */ /* 0x000fe4000f8efc3f */
[----:B------:R-:W-:Y:S02]  /*1610*/  USHF.R.U32.HI UR5, URZ, 0x4, UR5 ;  /* 0x000000043f057899 */ /* 0x000fe40008011605 */
[----:B------:R-:W-:Y:S02]  /*1620*/  ULEA UR8, UR39, UR4, 0x8 ;  /* 0x0000000427087291 */ /* 0x000fe4000f8e403f */
[----:B------:R-:W-:Y:S01]  /*1630*/  ULOP3.LUT UR5, UR5, 0x3fff, URZ, 0xc0, !UPT ;  /* 0x00003fff05057892 */ /* 0x000fe2000f8ec03f */
[----:B------:R-:W-:Y:S01]  /*1640*/  UMOV UR9, 0xc0000010 ;  /* 0xc000001000097882 */ /* 0x000fe20000000000 */
[----:B------:R-:W-:-:S02]  /*1650*/  UMOV UR11, 0xc0000010 ;  /* 0xc0000010000b7882 */ /* 0x000fc40000000000 */
[----:B------:R-:W-:Y:S01]  /*1660*/  ULOP3.LUT UR5, UR5, 0x10000, URZ, 0xfc, !UPT ;  /* 0x0001000005057892 */ /* 0x000fe2000f8efc3f */
[----:B------:R-:W-:Y:S01]  /*1670*/  UMOV UR16, UR8 ;  /* 0x0000000800107c82 */ /* 0x000fe20008000000 */
[----:B------:R-:W-:Y:S02]  /*1680*/  UMOV UR17, UR9 ;  /* 0x0000000900117c82 */ /* 0x000fe40008000000 */
[----:B------:R-:W-:Y:S01]  /*1690*/  UIMAD UR10, UR39, 0xe0, UR5 ;  /* 0x000000e0270a78a4 */ /* 0x000fe2000f8e0205 */
[----:B------:R-:W-:Y:S01]  /*16a0*/  UMOV UR19, 0xc0000010 ;  /* 0xc000001000137882 */ /* 0x000fe20000000000 */
[----:B------:R-:W-:Y:S02]  /*16b0*/  UMOV UR20, UR8 ;  /* 0x0000000800147c82 */ /* 0x000fe40008000000 */
[----:B------:R-:W-:Y:S02]  /*16c0*/  UIADD3 UR18, UR10, 0x20, URZ ;  /* 0x000000200a127890 */ /* 0x000fe4000fffe03f */
[----:B------:R-:W-:Y:S01]  /*16d0*/  UIADD3 UR22, UR10, 0x40, URZ ;  /* 0x000000400a167890 */ /* 0x000fe2000fffe03f */
[----:B------:R-:W-:-:S02]  /*16e0*/  UMOV UR21, UR9 ;  /* 0x0000000900157c82 */ /* 0x000fc40008000000 */
[----:B------:R-:W-:Y:S01]  /*16f0*/  HGMMA.64x16x16.F32.BF16 R72, gdesc[UR8], RZ, !UPT, gsb0 ;  /* 0x00200000084879f0 */ /* 0x000fe2000c0018ff */
[----:B------:R-:W-:Y:S01]  /*1700*/  UMOV UR23, 0xc0000010 ;  /* 0xc000001000177882 */ /* 0x000fe20000000000 */
[----:B------:R-:W-:Y:S01]  /*1710*/  UIADD3 UR14, UR10, 0x60, URZ ;  /* 0x000000600a0e7890 */ /* 0x000fe2000fffe03f */
[----:B------:R-:W-:Y:S01]  /*1720*/  UMOV UR12, UR8 ;  /* 0x00000008000c7c82 */ /* 0x000fe20008000000 */
[----:B------:R-:W-:Y:S01]  /*1730*/  UMOV UR13, UR9 ;  /* 0x00000009000d7c82 */ /* 0x000fe20008000000 */
[----:B------:R-:W-:Y:S01]  /*1740*/  UMOV UR15, 0xc0000010 ;  /* 0xc0000010000f7882 */ /* 0x000fe20000000000 */
[----:B------:R-:W-:Y:S02]  /*1750*/  UIADD3 UR6, UR10, 0x80, URZ ;  /* 0x000000800a067890 */ /* 0x000fe4000fffe03f */
[----:B------:R-:W-:Y:S01]  /*1760*/  UIADD3 UR7, UR10, 0xa0, URZ ;  /* 0x000000a00a077890 */ /* 0x000fe2000fffe03f */
[----:B------:R-:W-:Y:S01]  /*1770*/  UMOV UR11, 0xc0000010 ;  /* 0xc0000010000b7882 */ /* 0x000fe20000000000 */
[----:B------:R-:W-:-:S02]  /*1780*/  WARPGROUP.DEPBAR.LE gsb0, 0x0 ;  /* 0x00008000000079c5 */ /* 0x000fc40000010000 */
[----:B------:R-:W-:-:S06]  /*1790*/  WARPGROUP.ARRIVE ;  /* 0x00000000000079c5 */ /* 0x000fcc0000000000 */
[----:B------:R-:W-:Y:S03]  /*17a0*/  HGMMA.64x16x16.F32.BF16 R64, gdesc[UR16], RZ, !UPT, gsb0 ;  /* 0x00200000104079f0 */ /* 0x000fe6000c0018ff */
[----:B------:R-:W-:Y:S02]  /*17b0*/  WARPGROUP.DEPBAR.LE gsb0, 0x0 ;  /* 0x00008000000079c5 */ /* 0x000fe40000010000 */
[----:B------:R-:W-:-:S06]  /*17c0*/  WARPGROUP.ARRIVE ;  /* 0x00000000000079c5 */ /* 0x000fcc0000000000 */
[----:B------:R-:W-:Y:S03]  /*17d0*/  HGMMA.64x16x16.F32.BF16 R56, gdesc[UR20], RZ, !UPT, gsb0 ;  /* 0x00200000143879f0 */ /* 0x000fe6000c0018ff */
[----:B------:R-:W-:Y:S02]  /*17e0*/  WARPGROUP.DEPBAR.LE gsb0, 0x0 ;  /* 0x00008000000079c5 */ /* 0x000fe40000010000 */
[----:B------:R-:W-:-:S06]  /*17f0*/  WARPGROUP.ARRIVE ;  /* 0x00000000000079c5 */ /* 0x000fcc0000000000 */
[----:B------:R-:W-:Y:S01]  /*1800*/  HGMMA.64x16x16.F32.BF16 R48, gdesc[UR12], RZ, !UPT, gsb0 ;  /* 0x002000000c3079f0 */ /* 0x000fe2000c0018ff */
[----:B------:R-:W-:-:S03]  /*1810*/  UIADD3 UR12, UR10, 0xc0, URZ ;  /* 0x000000c00a0c7890 */ /* 0x000fc6000fffe03f */
[----:B------:R-:W-:Y:S01]  /*1820*/  UMOV UR10, UR6 ;  /* 0x00000006000a7c82 */ /* 0x000fe20008000000 */
[----:B------:R-:W-:Y:S02]  /*1830*/  WARPGROUP.DEPBAR.LE gsb0, 0x0 ;  /* 0x00008000000079c5 */ /* 0x000fe40000010000 */
[----:B------:R-:W-:-:S06]  /*1840*/  WARPGROUP.ARRIVE ;  /* 0x00000000000079c5 */ /* 0x000fcc0000000000 */
[----:B------:R-:W-:Y:S01]  /*1850*/  HGMMA.64x16x16.F32.BF16 R40, gdesc[UR8], RZ, !UPT, gsb0 ;  /* 0x00200000082879f0 */ /* 0x000fe2000c0018ff */
[----:B------:R-:W-:Y:S01]  /*1860*/  UMOV UR10, UR7 ;  /* 0x00000007000a7c82 */ /* 0x000fe20008000000 */
[----:B------:R-:W-:Y:S01]  /*1870*/  UMOV UR11, 0xc0000010 ;  /* 0xc0000010000b7882 */ /* 0x000fe20000000000 */
[----:B------:R-:W-:Y:S02]  /*1880*/  WARPGROUP.DEPBAR.LE gsb0, 0x0 ;  /* 0x00008000000079c5 */ /* 0x000fe40000010000 */
[----:B------:R-:W-:-:S06]  /*1890*/  WARPGROUP.ARRIVE ;  /* 0x00000000000079c5 */ /* 0x000fcc0000000000 */
[----:B------:R-:W-:Y:S01]  /*18a0*/  HGMMA.64x16x16.F32.BF16 R32, gdesc[UR8], RZ, !UPT, gsb0 ;  /* 0x00200000082079f0 */ /* 0x000fe2000c0018ff */
[----:B------:R-:W-:Y:S01]  /*18b0*/  UMOV UR10, UR12 ;  /* 0x0000000c000a7c82 */ /* 0x000fe20008000000 */
[----:B------:R-:W-:Y:S01]  /*18c0*/  UMOV UR11, 0xc0000010 ;  /* 0xc0000010000b7882 */ /* 0x000fe20000000000 */
[----:B------:R-:W-:Y:S02]  /*18d0*/  WARPGROUP.DEPBAR.LE gsb0, 0x0 ;  /* 0x00008000000079c5 */ /* 0x000fe40000010000 */
[----:B------:R-:W-:-:S06]  /*18e0*/  WARPGROUP.ARRIVE ;  /* 0x00000000000079c5 */ /* 0x000fcc0000000000 */
[----:B------:R-:W-:Y:S03]  /*18f0*/  HGMMA.64x16x16.F32.BF16 R24, gdesc[UR8], RZ, !UPT, gsb0 ;  /* 0x00200000081879f0 */ /* 0x000fe6000c0018ff */
[----:B------:R-:W-:Y:S02]  /*1900*/  WARPGROUP.DEPBAR.LE gsb0, 0x0 ;  /* 0x00008000000079c5 */ /* 0x000fe40000010000 */
[----:B------:R-:W-:Y:S05]  /*1910*/  @!P1 BRA `(.L_x_19) ;  /* 0x0000000400489947 */ /* 0x000fea0003800000 */
[----:B------:R-:W-:Y:S01]  /*1920*/  UIADD3 UR6, UR39, 0x1, URZ ;  /* 0x0000000127067890 */ /* 0x000fe2000fffe03f */
[----:B------:R-:W-:-:S03]  /*1930*/  IMAD.MOV.U32 R3, RZ, RZ, R0 ;  /* 0x000000ffff037224 */ /* 0x000fc600078e0000 */
[----:B------:R-:W-:-:S04]  /*1940*/  UISETP.NE.AND UP0, UPT, UR6, 0x1e, UPT ;  /* 0x0000001e0600788c */ /* 0x000fc8000bf05270 */
[----:B------:R-:W-:Y:S02]  /*1950*/  USEL UR7, URZ, 0x1, UP0 ;  /* 0x000000013f077887 */ /* 0x000fe40008000000 */
[----:B------:R-:W-:Y:S02]  /*1960*/  USEL UR6, UR6, URZ, UP0 ;  /* 0x0000003f06067287 */ /* 0x000fe40008000000 */
[----:B------:R-:W-:-:S06]  /*1970*/  ULOP3.LUT UR7, UR38, UR7, URZ, 0x3c, !UPT ;  /* 0x0000000726077292 */ /* 0x000fcc000f8e3c3f */
[----:B------:R-:W-:Y:S01]  /*1980*/  IMAD.U32 R6, RZ, RZ, UR7 ;  /* 0x00000007ff067e24 */ /* 0x000fe2000f8e00ff */
[----:B------:R-:W-:-:S06]  /*1990*/  UMOV UR7, UR39 ;  /* 0x0000002700077c82 */ /* 0x000fcc0008000000 */
.L_x_26:
[----:B------:R-:W-:Y:S05]  /*19a0*/  @!P0 BRA `(.L_x_20) ;  /* 0x0000000000048947 */ /* 0x000fea0003800000 */
[----:B------:R-:W-:Y:S01]  /*19b0*/  BPT.TRAP 0x1 ;  /* 0x000000040000795c */ /* 0x000fe20000300000 */
.L_x_20:
[----:B------:R-:W-:Y:S01]  /*19c0*/  ULEA UR8, UR6, UR41, 0x3 ;  /* 0x0000002906087291 */ /* 0x000fe2000f8e183f */
[----:B01----:R-:W-:-:S08]  /*19d0*/  SHF.L.U32 R4, R6, 0x1f, RZ ;  /* 0x0000001f06047819 */ /* 0x003fd000000006ff */
[----:B------:R0:W1:Y:S01]  /*19e0*/  SYNCS.PHASECHK.TRANS64.TRYWAIT P1, [UR8], R4 ;  /* 0x00000004ff0075a7 */ /* 0x0000620008020148 */
[----:B------:R-:W-:Y:S05]  /*19f0*/  @!P0 BRA `(.L_x_21) ;  /* 0x0000000000048947 */ /* 0x000fea0003800000 */
[----:B------:R-:W-:Y:S01]  /*1a00*/  BPT.TRAP 0x1 ;  /* 0x000000040000795c */ /* 0x000fe20000300000 */
.L_x_21:
[----:B-1----:R-:W-:Y:S05]  /*1a10*/  @P1 BRA `(.L_x_22) ;  /* 0x0000000000081947 */ /* 0x002fea0003800000 */
[----:B------:R-:W1:Y:S02]  /*1a20*/  SYNCS.PHASECHK.TRANS64.TRYWAIT P1, [UR8], R4 ;  /* 0x00000004ff0075a7 */ /* 0x000e640008020148 */
[----:B-1----:R-:W-:Y:S05]  /*1a30*/  @!P1 BRA `(.L_x_23) ;  /* 0x0000006c00209947 */ /* 0x002fea0003800000 */
.L_x_22:
[----:B------:R-:W-:Y:S01]  /*1a40*/  ULEA UR8, UR6, UR4, 0x8 ;  /* 0x0000000406087291 */ /* 0x000fe2000f8e403f */
[----:B------:R-:W-:Y:S01]  /*1a50*/  WARPGROUP.ARRIVE ;  /* 0x00000000000079c5 */ /* 0x000fe20000000000 */
[----:B------:R-:W-:Y:S01]  /*1a60*/  UIMAD UR12, UR6, 0xe0, UR5 ;  /* 0x000000e0060c78a4 */ /* 0x000fe2000f8e0205 */
[----:B------:R-:W-:Y:S01]  /*1a70*/  UMOV UR9, 0xc0000010 ;  /* 0xc000001000097882 */ /* 0x000fe20000000000 */
[----:B------:R-:W-:Y:S02]  /*1a80*/  UMOV UR11, 0xc0000010 ;  /* 0xc0000010000b7882 */ /* 0x000fe40000000000 */
[----:B------:R-:W-:Y:S02]  /*1a90*/  UIADD3 UR13, UR12, 0x20, URZ ;  /* 0x000000200c0d7890 */ /* 0x000fe4000fffe03f */
[----:B------:R-:W-:Y:S02]  /*1aa0*/  UIADD3 UR14, UR12, 0x40, URZ ;  /* 0x000000400c0e7890 */ /* 0x000fe4000fffe03f */
[----:B------:R-:W-:Y:S01]  /*1ab0*/  UMOV UR10, UR12 ;  /* 0x0000000c000a7c82 */ /* 0x000fe20008000000 */
[----:B------:R-:W-:Y:S01]  /*1ac0*/  UIADD3 UR15, UR12, 0x60, URZ ;  /* 0x000000600c0f7890 */ /* 0x000fe2000fffe03f */
[----:B------:R-:W-:Y:S01]  /*1ad0*/  HGMMA.64x16x16.F32.BF16 R72, gdesc[UR8], R72, gsb0 ;  /* 0x00200000084879f0 */ /* 0x000fe20008001848 */
[----:B------:R-:W-:Y:S01]  /*1ae0*/  UMOV UR10, UR13 ;  /* 0x0000000d000a7c82 */ /* 0x000fe20008000000 */
[----:B------:R-:W-:Y:S01]  /*1af0*/  UMOV UR11, 0xc0000010 ;  /* 0xc0000010000b7882 */ /* 0x000fe20000000000 */
[----:B------:R-:W-:Y:S01]  /*1b00*/  UIADD3 UR13, UR12, 0x80, URZ ;  /* 0x000000800c0d7890 */ /* 0x000fe2000fffe03f */
[----:B------:R-:W-:-:S02]  /*1b10*/  WARPGROUP.DEPBAR.LE gsb0, 0x0 ;  /* 0x00008000000079c5 */ /* 0x000fc40000010000 */
[----:B------:R-:W-:-:S06]  /*1b20*/  WARPGROUP.ARRIVE ;  /* 0x00000000000079c5 */ /* 0x000fcc0000000000 */
[----:B------:R-:W-:Y:S01]  /*1b30*/  HGMMA.64x16x16.F32.BF16 R64, gdesc[UR8], R64, gsb0 ;  /* 0x00200000084079f0 */ /* 0x000fe20008001840 */
[----:B------:R-:W-:Y:S01]  /*1b40*/  UMOV UR10, UR14 ;  /* 0x0000000e000a7c82 */ /* 0x000fe20008000000 */
[----:B------:R-:W-:Y:S01]  /*1b50*/  UMOV UR11, 0xc0000010 ;  /* 0xc0000010000b7882 */ /* 0x000fe20000000000 */
[----:B------:R-:W-:Y:S02]  /*1b60*/  UIADD3 UR14, UR12, 0xa0, URZ ;  /* 0x000000a00c0e7890 */ /* 0x000fe4000fffe03f */
[----:B------:R-:W-:Y:S01]  /*1b70*/  UIADD3 UR12, UR12, 0xc0, URZ ;  /* 0x000000c00c0c7890 */ /* 0x000fe2000fffe03f */
[----:B------:R-:W-:Y:S02]  /*1b80*/  WARPGROUP.DEPBAR.LE gsb0, 0x0 ;  /* 0x00008000000079c5 */ /* 0x000fe40000010000 */
[----:B------:R-:W-:-:S06]  /*1b90*/  WARPGROUP.ARRIVE ;  /* 0x00000000000079c5 */ /* 0x000fcc0000000000 */
[----:B------:R-:W-:Y:S01]  /*1ba0*/  HGMMA.64x16x16.F32.BF16 R56, gdesc[UR8], R56, gsb0 ;  /* 0x00200000083879f0 */ /* 0x000fe20008001838 */
[----:B------:R-:W-:Y:S01]  /*1bb0*/  UMOV UR10, UR15 ;  /* 0x0000000f000a7c82 */ /* 0x000fe20008000000 */
[----:B------:R-:W-:Y:S01]  /*1bc0*/  UMOV UR11, 0xc0000010 ;  /* 0xc0000010000b7882 */ /* 0x000fe20000000000 */
        /* <DEDUP_REMOVED lines=17> */
[----:B------:R-:W-:Y:S03]  /*1ce0*/  HGMMA.64x16x16.F32.BF16 R24, gdesc[UR8], R24, gsb0 ;  /* 0x00200000081879f0 */ /* 0x000fe60008001818 */
[----:B------:R-:W-:Y:S02]  /*1cf0*/  WARPGROUP.DEPBAR.LE gsb0, 0x0 ;  /* 0x00008000000079c5 */ /* 0x000fe40000010000 */
[----:B------:R-:W-:Y:S05]  /*1d00*/  @!P0 BRA `(.L_x_24) ;  /* 0x0000000000048947 */ /* 0x000fea0003800000 */
[----:B------:R-:W-:Y:S01]  /*1d10*/  BPT.TRAP 0x1 ;  /* 0x000000040000795c */ /* 0x000fe20000300000 */
.L_x_24:
[----:B------:R-:W-:Y:S01]  /*1d20*/  ULEA UR8, UR7, UR41, 0x3 ;  /* 0x0000002907087291 */ /* 0x000fe2000f8e183f */
[----:B------:R-:W-:-:S03]  /*1d30*/  ISETP.GT.U32.AND P1, PT, R19, 0x1, PT ;  /* 0x000000011300780c */ /* 0x000fc60003f24070 */
[----:B------:R-:W-:-:S04]  /*1d40*/  UIADD3 UR8, UR8, 0xf0, URZ ;  /* 0x000000f008087890 */ /* 0x000fc8000fffe03f */
[----:B------:R-:W-:-:S09]  /*1d50*/  UPRMT UR8, URZ, 0x654, UR8 ;  /* 0x000006543f087896 */ /* 0x000fd20008000008 */
[----:B------:R-:W-:Y:S01]  /*1d60*/  SYNCS.ARRIVE.TRANS64.RED.A1T0 RZ, [UR8], RZ ;  /* 0x000000ffffff79a7 */ /* 0x000fe20008100408 */
[----:B------:R-:W-:Y:S05]  /*1d70*/  @P1 BRA `(.L_x_25) ;  /* 0x0000000000041947 */ /* 0x000fea0003800000 */
[----:B------:R-:W-:Y:S01]  /*1d80*/  BPT.TRAP 0x1 ;  /* 0x000000040000795c */ /* 0x000fe20000300000 */
.L_x_25:
[----:B------:R-:W-:Y:S01]  /*1d90*/  UIADD3 UR6, UR6, 0x1, URZ ;  /* 0x0000000106067890 */ /* 0x000fe2000fffe03f */
[C---:B------:R-:W-:Y:S01]  /*1da0*/  ISETP.GT.AND P1, PT, R3.reuse, 0x1, PT ;  /* 0x000000010300780c */ /* 0x040fe20003f24270 */
[----:B------:R-:W-:Y:S01]  /*1db0*/  UIADD3 UR7, UR7, 0x1, URZ ;  /* 0x0000000107077890 */ /* 0x000fe2000fffe03f */
[----:B------:R-:W-:Y:S01]  /*1dc0*/  VIADD R3, R3, 0xffffffff ;  /* 0xffffffff03037836 */ /* 0x000fe20000000000 */
[----:B------:R-:W-:Y:S02]  /*1dd0*/  UISETP.NE.AND UP0, UPT, UR6, 0x1e, UPT ;  /* 0x0000001e0600788c */ /* 0x000fe4000bf05270 */
[----:B------:R-:W-:Y:S02]  /*1de0*/  UISETP.NE.AND UP1, UPT, UR7, 0x1e, UPT ;  /* 0x0000001e0700788c */ /* 0x000fe4000bf25270 */
[----:B------:R-:W-:Y:S02]  /*1df0*/  USEL UR8, URZ, 0x1, UP0 ;  /* 0x000000013f087887 */ /* 0x000fe40008000000 */
[----:B------:R-:W-:-:S02]  /*1e00*/  USEL UR6, UR6, URZ, UP0 ;  /* 0x0000003f06067287 */ /* 0x000fc40008000000 */
[----:B------:R-:W-:Y:S02]  /*1e10*/  USEL UR7, UR7, URZ, UP1 ;  /* 0x0000003f07077287 */ /* 0x000fe40008800000 */
[----:B------:R-:W-:Y:S01]  /*1e20*/  LOP3.LUT R6, R6, UR8, RZ, 0x3c, !PT ;  /* 0x0000000806067c12 */ /* 0x000fe2000f8e3cff */
[----:B------:R-:W-:Y:S09]  /*1e30*/  @P1 BRA `(.L_x_26) ;  /* 0xfffffff800d81947 */ /* 0x000ff2000383ffff */
.L_x_19:
[----:B------:R-:W2:Y:S02]  /*1e40*/  LDC R3, c[0x0][0x28c] ;  /* 0x0000a300ff037b82 */ /* 0x000ea40000000800 */
[----:B--2---:R-:W-:-:S13]  /*1e50*/  ISETP.GE.AND P1, PT, R3, 0x1, PT ;  /* 0x000000010300780c */ /* 0x004fda0003f26270 */
[----:B------:R-:W-:Y:S05]  /*1e60*/  @!P1 BRA `(.L_x_27) ;  /* 0x0000000000349947 */ /* 0x000fea0003800000 */
[----:B------:R-:W-:Y:S05]  /*1e70*/  @!P0 BRA `(.L_x_28) ;  /* 0x0000000000048947 */ /* 0x000fea0003800000 */
[----:B------:R-:W-:Y:S01]  /*1e80*/  BPT.TRAP 0x1 ;  /* 0x000000040000795c */ /* 0x000fe20000300000 */
.L_x_28:
[----:B------:R-:W-:Y:S01]  /*1e90*/  VIADD R0, R0, UR39 ;  /* 0x0000002700007c36 */ /* 0x000fe20008000000 */
[----:B------:R-:W-:-:S03]  /*1ea0*/  ISETP.GT.U32.AND P0, PT, R19, 0x1, PT ;  /* 0x000000011300780c */ /* 0x000fc60003f04070 */
[----:B01----:R-:W-:-:S05]  /*1eb0*/  IMAD.WIDE.U32 R4, R0, -0x77777777, RZ ;  /* 0x8888888900047825 */ /* 0x003fca00078e00ff */
[----:B------:R-:W-:-:S05]  /*1ec0*/  SHF.R.U32.HI R5, RZ, 0x4, R5 ;  /* 0x00000004ff057819 */ /* 0x000fca0000011605 */
[----:B------:R-:W-:-:S05]  /*1ed0*/  IMAD R0, R5, -0x1e, R0 ;  /* 0xffffffe205007824 */ /* 0x000fca00078e0200 */
[----:B------:R-:W-:-:S05]  /*1ee0*/  LEA R0, R0, UR41, 0x3 ;  /* 0x0000002900007c11 */ /* 0x000fca000f8e18ff */
[----:B------:R-:W-:-:S05]  /*1ef0*/  VIADD R0, R0, 0xf0 ;  /* 0x000000f000007836 */ /* 0x000fca0000000000 */
[----:B------:R-:W-:-:S04]  /*1f00*/  PRMT R0, RZ, 0x654, R0 ;  /* 0x00000654ff007816 */ /* 0x000fc80000000000 */
[----:B------:R2:W-:Y:S01]  /*1f10*/  SYNCS.ARRIVE.TRANS64.RED.A1T0 RZ, [R0+URZ], RZ ;  /* 0x000000ff00ff79a7 */ /* 0x0005e2000810043f */
[----:B------:R-:W-:Y:S05]  /*1f20*/  @P0 BRA `(.L_x_27) ;  /* 0x0000000000040947 */ /* 0x000fea0003800000 */
[----:B------:R-:W-:Y:S01]  /*1f30*/  BPT.TRAP 0x1 ;  /* 0x000000040000795c */ /* 0x000fe20000300000 */
.L_x_27:
[----:B------:R-:W3:Y:S01]  /*1f40*/  LDC R6, c[0x0][0x288] ;  /* 0x0000a200ff067b82 */ /* 0x000ee20000000800 */
[----:B--2---:R-:W-:Y:S01]  /*1f50*/  LOP3.LUT R0, R22, 0x1, RZ, 0xc0, !PT ;  /* 0x0000000116007812 */ /* 0x004fe200078ec0ff */
[----:B------:R-:W-:Y:S01]  /*1f60*/  IMAD R83, R83, 0x70, RZ ;  /* 0x0000007053537824 */ /* 0x000fe200078e02ff */
[----:B------:R-:W-:Y:S01]  /*1f70*/  SHF.R.U32.HI R3, RZ, 0x2, R18 ;  /* 0x00000002ff037819 */ /* 0x000fe20000011612 */
[----:B------:R-:W-:Y:S01]  /*1f80*/  UIADD3 UR39, UR40, UR39, URZ ;  /* 0x0000002728277290 */ /* 0x000fe2000fffe03f */
[----:B01----:R-:W-:Y:S01]  /*1f90*/  LOP3.LUT R4, R18, 0x60, RZ, 0xc0, !PT ;  /* 0x0000006012047812 */ /* 0x003fe200078ec0ff */
[----:B------:R-:W-:Y:S01]  /*1fa0*/  IMAD.SHL.U32 R8, R0, 0x40, RZ ;  /* 0x0000004000087824 */ /* 0x000fe200078e00ff */
[----:B------:R-:W-:Y:S01]  /*1fb0*/  LOP3.LUT R3, R3, 0x7, RZ, 0xc0, !PT ;  /* 0x0000000703037812 */ /* 0x000fe200078ec0ff */
[----:B------:R-:W-:Y:S01]  /*1fc0*/  UISETP.GT.U32.AND UP0, UPT, UR39, 0x1d, UPT ;  /* 0x0000001d2700788c */ /* 0x000fe2000bf04070 */
[----:B------:R-:W-:Y:S01]  /*1fd0*/  SHF.R.U32.HI R4, RZ, 0x1, R4 ;  /* 0x00000001ff047819 */ /* 0x000fe20000011604 */
[C---:B------:R-:W-:Y:S01]  /*1fe0*/  IMAD.SHL.U32 R12, R18.reuse, 0x2, RZ ;  /* 0x00000002120c7824 */ /* 0x040fe200078e00ff */
[----:B------:R-:W-:Y:S01]  /*1ff0*/  LOP3.LUT R5, R18, 0x3, RZ, 0xc0, !PT ;  /* 0x0000000312057812 */ /* 0x000fe200078ec0ff */
[----:B------:R-:W-:Y:S01]  /*2000*/  ULDC UR7, c[0x0][0x284] ;  /* 0x0000a10000077ab9 */ /* 0x000fe20000000800 */
[--C-:B------:R-:W-:Y:S01]  /*2010*/  IADD3 R7, RZ, -R4, -R3.reuse ;  /* 0x80000004ff077210 */ /* 0x100fe20007ffe803 */
[----:B------:R-:W-:Y:S01]  /*2020*/  UISETP.LT.U32.AND UP0, UPT, UR40, 0x1e, UP0 ;  /* 0x0000001e2800788c */ /* 0x000fe20008701070 */
[----:B------:R-:W-:Y:S01]  /*2030*/  LOP3.LUT R3, R8, 0x40, R3, 0xe2, !PT ;  /* 0x0000004008037812 */ /* 0x000fe200078ee203 */
[----:B------:R-:W-:Y:S01]  /*2040*/  UISETP.GE.U32.AND UP1, UPT, UR40, 0x1e, UPT ;  /* 0x0000001e2800788c */ /* 0x000fe2000bf26070 */
[----:B------:R-:W-:Y:S01]  /*2050*/  SHF.R.S32.HI R15, RZ, 0x1f, R81 ;  /* 0x0000001fff0f7819 */ /* 0x000fe20000011451 */
[----:B------:R-:W-:Y:S01]  /*2060*/  ULDC.64 UR8, c[0x0][0x5d0] ;  /* 0x0001740000087ab9 */ /* 0x000fe20000000a00 */
[----:B------:R-:W-:Y:S01]  /*2070*/  LOP3.LUT R12, R83, 0x6, R12, 0xf8, !PT ;  /* 0x00000006530c7812 */ /* 0x000fe200078ef80c */
[----:B------:R-:W-:Y:S01]  /*2080*/  UIMAD.WIDE.U32 UR4, UR39, -0x77777777, URZ ;  /* 0x88888889270478a5 */ /* 0x000fe2000f8e003f */
[C---:B------:R-:W-:Y:S01]  /*2090*/  IMAD.WIDE R10, R82.reuse, 0x80, RZ ;  /* 0x00000080520a7825 */ /* 0x040fe200078e02ff */
[----:B------:R-:W-:Y:S01]  /*20a0*/  USEL UR6, URZ, 0x1, !UP0 ;  /* 0x000000013f067887 */ /* 0x000fe2000c000000 */
[----:B------:R-:W-:Y:S01]  /*20b0*/  SHF.R.S32.HI R13, RZ, 0x1f, R12 ;  /* 0x0000001fff0d7819 */ /* 0x000fe2000001140c */
[----:B------:R-:W-:Y:S01]  /*20c0*/  USHF.R.U32.HI UR4, URZ, 0x4, UR5 ;  /* 0x000000043f047899 */ /* 0x000fe20008011605 */
[----:B---3--:R-:W-:Y:S01]  /*20d0*/  IMAD R8, R5, -0x2, R6 ;  /* 0xfffffffe05087824 */ /* 0x008fe200078e0206 */
[----:B------:R-:W-:Y:S01]  /*20e0*/  ISETP.GE.AND P0, PT, R83, R6, PT ;  /* 0x000000065300720c */ /* 0x000fe20003f06270 */
[----:B------:R-:W-:Y:S01]  /*20f0*/  IMAD.SHL.U32 R5, R82, 0x80, RZ ;  /* 0x0000008052057824 */ /* 0x000fe200078e00ff */
[----:B------:R-:W-:Y:S01]  /*2100*/  ULOP3.LUT UR38, UR38, UR6, URZ, 0x3c, !UPT ;  /* 0x0000000626267292 */ /* 0x000fe2000f8e3c3f */
[----:B------:R-:W-:Y:S01]  /*2110*/  IMAD R6, R15, UR8, RZ ;  /* 0x000000080f067c24 */ /* 0x000fe2000f8e02ff */
[----:B------:R-:W-:Y:S01]  /*2120*/  LOP3.LUT R97, R10, R3, R4, 0xfe, !PT ;  /* 0x000000030a617212 */ /* 0x000fe200078efe04 */
[----:B------:R-:W-:Y:S01]  /*2130*/  IMAD R0, R0, -0x40, R7 ;  /* 0xffffffc000007824 */ /* 0x000fe200078e0207 */
[----:B------:R-:W-:Y:S01]  /*2140*/  ISETP.GE.OR P0, PT, R5, UR7, P0 ;  /* 0x0000000705007c0c */ /* 0x000fe20008706670 */
[C---:B------:R-:W-:Y:S01]  /*2150*/  IMAD R9, R81.reuse, UR9, R6 ;  /* 0x0000000951097c24 */ /* 0x040fe2000f8e0206 */
[----:B------:R-:W-:Y:S01]  /*2160*/  UIMAD UR39, UR4, -0x1e, UR39 ;  /* 0xffffffe2042778a4 */ /* 0x000fe2000f8e0227 */
[----:B------:R-:W-:Y:S01]  /*2170*/  IMAD.WIDE.U32 R6, R81, UR8, R12 ;  /* 0x0000000851067c25 */ /* 0x000fe2000f8e000c */
[----:B------:R-:W-:Y:S01]  /*2180*/  @UP1 ULOP3.LUT UR38, UR38, 0x1, UR4, 0x78, !UPT ;  /* 0x0000000126261892 */ /* 0x000fe2000f8e7804 */
[----:B------:R-:W-:-:S02]  /*2190*/  IADD3 R3, -R5, UR7, R0 ;  /* 0x0000000705037c10 */ /* 0x000fc4000fffe100 */
[----:B------:R-:W-:Y:S02]  /*21a0*/  IMAD.IADD R4, R8, 0x1, -R83 ;  /* 0x0000000108047824 */ /* 0x000fe400078e0a53 */
[----:B------:R-:W-:Y:S02]  /*21b0*/  IMAD.IADD R9, R7, 0x1, R9 ;  /* 0x0000000107097824 */ /* 0x000fe400078e0209 */
[----:B------:R-:W-:Y:S02]  /*21c0*/  IMAD.MOV.U32 R0, RZ, RZ, -0x1 ;  /* 0xffffffffff007424 */ /* 0x000fe400078e00ff */
[----:B------:R-:W-:Y:S01]  /*21d0*/  IMAD.MOV.U32 R8, RZ, RZ, R6 ;  /* 0x000000ffff087224 */ /* 0x000fe200078e0006 */
[----:B------:R-:W-:Y:S06]  /*21e0*/  @P0 BRA `(.L_x_29) ;  /* 0x0000003800400947 */ /* 0x000fec0003800000 */
[----:B------:R-:W0:Y:S01]  /*21f0*/  LDC.64 R6, c[0x0][0x5c8] ;  /* 0x00017200ff067b82 */ /* 0x000e220000000a00 */
[----:B-----5:R-:W-:Y:S01]  /*2200*/  FSETP.NEU.AND P0, PT, R80, RZ, PT ;  /* 0x000000ff5000720b */ /* 0x020fe20003f0d000 */
[----:B------:R-:W-:Y:S01]  /*2210*/  BSSY B0, `(.L_x_29) ;  /* 0x000038d000007945 */ /* 0x000fe20003800000 */
[----:B------:R-:W-:-:S04]  /*2220*/  ISETP.GT.AND P1, PT, R4, RZ, PT ;  /* 0x000000ff0400720c */ /* 0x000fc80003f24270 */
[----:B------:R-:W-:Y:S01]  /*2230*/  ISETP.GT.AND P2, PT, R3, RZ, P1 ;  /* 0x000000ff0300720c */ /* 0x000fe20000f44270 */
[-C--:B0-----:R-:W-:Y:S02]  /*2240*/  IMAD R14, R11, R6.reuse, RZ ;  /* 0x000000060b0e7224 */ /* 0x081fe400078e02ff */
[----:B------:R-:W-:-:S04]  /*2250*/  IMAD.WIDE.U32 R86, R97, R6, R8 ;  /* 0x0000000661567225 */ /* 0x000fc800078e0008 */
[----:B------:R-:W-:-:S04]  /*2260*/  IMAD R5, R97, R7, R14 ;  /* 0x0000000761057224 */ /* 0x000fc800078e020e */
[----:B------:R-:W-:Y:S01]  /*2270*/  IMAD.IADD R99, R87, 0x1, R5 ;  /* 0x0000000157637824 */ /* 0x000fe200078e0205 */
[----:B------:R-:W-:Y:S06]  /*2280*/  @!P0 BRA `(.L_x_30) ;  /* 0x0000002400d48947 */ /* 0x000fec0003800000 */
[----:B------:R-:W0:Y:S01]  /*2290*/  LDC.64 R90, c[0x0][0x5b8] ;  /* 0x00016e00ff5a7b82 */ /* 0x000e220000000a00 */
[----:B------:R-:W-:-:S07]  /*22a0*/  ULDC.64 UR4, c[0x0][0x5c0] ;  /* 0x0001700000047ab9 */ /* 0x000fce0000000a00 */
[----:B------:R-:W1:Y:S08]  /*22b0*/  LDC.64 R92, c[0x0][0x5b0] ;  /* 0x00016c00ff5c7b82 */ /* 0x000e700000000a00 */
[----:B------:R-:W2:Y:S01]  /*22c0*/  LDC.64 R94, c[0x0][0x5a8] ;  /* 0x00016a00ff5e7b82 */ /* 0x000ea20000000a00 */
[-C--:B0-----:R-:W-:Y:S02]  /*22d0*/  IMAD R8, R15, R90.reuse, RZ ;  /* 0x0000005a0f087224 */ /* 0x081fe400078e02ff */
[----:B------:R-:W-:-:S04]  /*22e0*/  IMAD.WIDE.U32 R88, R81, R90, R12 ;  /* 0x0000005a51587225 */ /* 0x000fc800078e000c */
[----:B------:R-:W-:Y:S02]  /*22f0*/  IMAD R85, R81, R91, R8 ;  /* 0x0000005b51557224 */ /* 0x000fe400078e0208 */
[-C--:B-1----:R-:W-:Y:S02]  /*2300*/  IMAD R10, R11, R92.reuse, RZ ;  /* 0x0000005c0b0a7224 */ /* 0x082fe400078e02ff */
[----:B------:R-:W-:Y:S02]  /*2310*/  IMAD.IADD R15, R89, 0x1, R85 ;  /* 0x00000001590f7824 */ /* 0x000fe400078e0255 */
[----:B------:R-:W-:Y:S02]  /*2320*/  IMAD.MOV.U32 R14, RZ, RZ, R88 ;  /* 0x000000ffff0e7224 */ /* 0x000fe400078e0058 */
[C---:B------:R-:W-:Y:S02]  /*2330*/  IMAD R87, R97.reuse, R93, R10 ;  /* 0x0000005d61577224 */ /* 0x040fe400078e020a */
[----:B------:R-:W-:-:S04]  /*2340*/  IMAD.WIDE.U32 R8, R97, R92, R14 ;  /* 0x0000005c61087225 */ /* 0x000fc800078e000e */
[----:B------:R-:W-:Y:S01]  /*2350*/  IMAD.IADD R5, R9, 0x1, R87 ;  /* 0x0000000109057824 */ /* 0x000fe200078e0257 */
[----:B--2---:R-:W-:-:S04]  /*2360*/  LEA R20, P0, R8, R94, 0x1 ;  /* 0x0000005e08147211 */ /* 0x004fc800078008ff */
[----:B------:R-:W-:-:S05]  /*2370*/  LEA.HI.X R21, R8, R95, R5, 0x1, P0 ;  /* 0x0000005f08157211 */ /* 0x000fca00000f0c05 */
[----:B------:R0:W2:Y:S01]  /*2380*/  @P2 LDG.E.LTC128B.U16 R5, desc[UR36][R20.64] ;  /* 0x0000002414052981 */ /* 0x0000a2000c1e1520 */
[----:B------:R-:W-:Y:S01]  /*2390*/  LEA R10, P0, R86, UR4, 0x1 ;  /* 0x00000004560a7c11 */ /* 0x000fe2000f8008ff */
[----:B------:R-:W-:Y:S01]  /*23a0*/  IMAD.WIDE.U32 R8, R97, R92, R12 ;  /* 0x0000005c61087225 */ /* 0x000fe200078e000c */
[----:B------:R-:W-:Y:S03]  /*23b0*/  BSSY B1, `(.L_x_31) ;  /* 0x0000012000017945 */ /* 0x000fe60003800000 */
[----:B------:R-:W-:Y:S02]  /*23c0*/  IMAD.IADD R9, R87, 0x1, R9 ;  /* 0x0000000157097824 */ /* 0x000fe400078e0209 */
[----:B------:R-:W-:Y:S01]  /*23d0*/  IMAD.WIDE.U32 R82, R81, R90, R8 ;  /* 0x0000005a51527225 */ /* 0x000fe200078e0008 */
[----:B0-----:R-:W-:-:S03]  /*23e0*/  SHF.L.U64.HI R21, R92, 0x3, R93 ;  /* 0x000000035c157819 */ /* 0x001fc6000001025d */
[----:B------:R-:W-:Y:S01]  /*23f0*/  IMAD.IADD R9, R85, 0x1, R83 ;  /* 0x0000000155097824 */ /* 0x000fe200078e0253 */
[----:B------:R-:W-:Y:S01]  /*2400*/  LEA R8, P4, R82, R94, 0x1 ;  /* 0x0000005e52087211 */ /* 0x000fe200078808ff */
[----:B------:R-:W-:-:S03]  /*2410*/  IMAD.SHL.U32 R20, R92, 0x8, RZ ;  /* 0x000000085c147824 */ /* 0x000fc600078e00ff */
[----:B------:R-:W-:Y:S01]  /*2420*/  LEA.HI.X R9, R82, R95, R9, 0x1, P4 ;  /* 0x0000005f52097211 */ /* 0x000fe200020f0c09 */
[----:B--2---:R-:W-:-:S04]  /*2430*/  IMAD.U32 R11, R5, 0x10000, RZ ;  /* 0x00010000050b7824 */ /* 0x004fc800078e00ff */
[----:B------:R-:W-:-:S04]  /*2440*/  FMUL R11, R11, R80 ;  /* 0x000000500b0b7220 */ /* 0x000fc80000400000 */
[----:B------:R-:W-:Y:S01]  /*2450*/  FFMA R72, R72, R23, R11 ;  /* 0x0000001748487223 */ /* 0x000fe2000000000b */
[----:B------:R-:W-:Y:S02]  /*2460*/  LEA.HI.X R11, R86, UR5, R99, 0x1, P0 ;  /* 0x00000005560b7c11 */ /* 0x000fe400080f0c63 */
[----:B------:R-:W-:Y:S02]  /*2470*/  ISETP.GT.AND P0, PT, R4, 0x1, PT ;  /* 0x000000010400780c */ /* 0x000fe40003f04270 */
[----:B------:R-:W-:Y:S02]  /*2480*/  F2FP.BF16.F32.PACK_AB R72, RZ, R72 ;  /* 0x00000048ff48723e */ /* 0x000fe400000010ff */
[----:B------:R-:W-:-:S03]  /*2490*/  ISETP.GT.AND P3, PT, R3, RZ, P0 ;  /* 0x000000ff0300720c */ /* 0x000fc60000764270 */
[----:B------:R0:W-:Y:S10]  /*24a0*/  @P2 STG.E.U16 desc[UR36][R10.64], R72 ;  /* 0x000000480a002986 */ /* 0x0001f4000c101524 */
[----:B------:R-:W-:Y:S05]  /*24b0*/  @!P3 BRA `(.L_x_32) ;  /* 0x000000000004b947 */ /* 0x000fea0003800000 */
[----:B------:R1:W5:Y:S02]  /*24c0*/  LDG.E.LTC128B.U16 R5, desc[UR36][R8.64+0x2] ;  /* 0x0000022408057981 */ /* 0x000364000c1e1520 */
.L_x_32:
[----:B------:R-:W-:Y:S05]  /*24d0*/  BSYNC B1 ;  /* 0x0000000000017941 */ /* 0x000fea0003800000 */
.L_x_31:
[----:B------:R-:W-:Y:S01]  /*24e0*/  IMAD.WIDE.U32 R20, R97, R92, R20 ;  /* 0x0000005c61147225 */ /* 0x000fe200078e0014 */
[----:B------:R-:W-:Y:S02]  /*24f0*/  ISETP.GT.AND P1, PT, R3, 0x8, P1 ;  /* 0x000000080300780c */ /* 0x000fe40000f24270 */
[C---:B0----5:R-:W-:Y:S01]  /*2500*/  PRMT R72, R5.reuse, 0x7610, R72 ;  /* 0x0000761005487816 */ /* 0x061fe20000000048 */
[----:B------:R-:W-:Y:S01]  /*2510*/  IMAD.U32 R83, R5, 0x10000, RZ ;  /* 0x0001000005537824 */ /* 0x000fe200078e00ff */
[----:B------:R-:W-:Y:S01]  /*2520*/  IADD3 R88, P2, R88, R20, RZ ;  /* 0x0000001458587210 */ /* 0x000fe20007f5e0ff */
[----:B------:R-:W-:Y:S02]  /*2530*/  IMAD.IADD R87, R87, 0x1, R21 ;  /* 0x0000000157577824 */ /* 0x000fe400078e0215 */
[----:B------:R-:W-:Y:S02]  /*2540*/  FMUL R14, R83, R80 ;  /* 0x00000050530e7220 */ /* 0x000fe40000400000 */
[----:B------:R-:W-:-:S02]  /*2550*/  IMAD.X R15, R87, 0x1, R15, P2 ;  /* 0x00000001570f7824 */ /* 0x000fc400010e060f */
[----:B------:R-:W-:Y:S01]  /*2560*/  FFMA R73, R73, R23, R14 ;  /* 0x0000001749497223 */ /* 0x000fe2000000000e */
[----:B------:R-:W-:-:S04]  /*2570*/  LEA R14, P2, R88, R94, 0x1 ;  /* 0x0000005e580e7211 */ /* 0x000fc800078408ff */
[----:B------:R-:W-:Y:S02]  /*2580*/  F2FP.BF16.F32.PACK_AB R73, RZ, R73 ;  /* 0x00000049ff49723e */ /* 0x000fe400000010ff */
[----:B------:R-:W-:-:S03]  /*2590*/  LEA.HI.X R15, R88, R95, R15, 0x1, P2 ;  /* 0x0000005f580f7211 */ /* 0x000fc600010f0c0f */
[----:B------:R0:W-:Y:S04]  /*25a0*/  @P3 STG.E.U16 desc[UR36][R10.64+0x2], R73 ;  /* 0x000002490a003986 */ /* 0x0001e8000c101524 */
[----:B------:R-:W2:Y:S01]  /*25b0*/  @P1 LDG.E.LTC128B.U16 R72, desc[UR36][R14.64] ;  /* 0x000000240e481981 */ /* 0x000ea2000c1e1520 */
[----:B------:R-:W-:Y:S01]  /*25c0*/  IADD3 R20, P2, R12, R20, RZ ;  /* 0x000000140c147210 */ /* 0x000fe20007f5e0ff */
[----:B------:R-:W-:Y:S01]  /*25d0*/  BSSY B1, `(.L_x_33) ;  /* 0x0000011000017945 */ /* 0x000fe20003800000 */
[----:B------:R-:W-:-:S03]  /*25e0*/  ISETP.GT.AND P0, PT, R3, 0x8, P0 ;  /* 0x000000080300780c */ /* 0x000fc60000704270 */
[----:B------:R-:W-:Y:S01]  /*25f0*/  IMAD.X R21, R13, 0x1, R87, P2 ;  /* 0x000000010d157824 */ /* 0x000fe200010e0657 */
[C---:B------:R-:W-:Y:S02]  /*2600*/  SHF.L.U64.HI R13, R6.reuse, 0x4, R7 ;  /* 0x00000004060d7819 */ /* 0x040fe40000010207 */
[----:B------:R-:W-:Y:S01]  /*2610*/  LEA R12, P2, R6, R10, 0x4 ;  /* 0x0000000a060c7211 */ /* 0x000fe200078420ff */
[----:B------:R-:W-:-:S04]  /*2620*/  IMAD.WIDE.U32 R20, R81, R90, R20 ;  /* 0x0000005a51147225 */ /* 0x000fc800078e0014 */
[----:B------:R-:W-:Y:S01]  /*2630*/  IMAD.X R13, R13, 0x1, R11, P2 ;  /* 0x000000010d0d7824 */ /* 0x000fe200010e060b */
[----:B------:R-:W-:Y:S01]  /*2640*/  LEA R6, P3, R20, R94, 0x1 ;  /* 0x0000005e14067211 */ /* 0x000fe200078608ff */
[----:B------:R-:W-:-:S05]  /*2650*/  IMAD.IADD R7, R85, 0x1, R21 ;  /* 0x0000000155077824 */ /* 0x000fca00078e0215 */
[----:B------:R-:W-:Y:S01]  /*2660*/  LEA.HI.X R7, R20, R95, R7, 0x1, P3 ;  /* 0x0000005f14077211 */ /* 0x000fe200018f0c07 */
[----:B--2---:R-:W-:-:S04]  /*2670*/  IMAD.U32 R5, R72, 0x10000, RZ ;  /* 0x0001000048057824 */ /* 0x004fc800078e00ff */
[----:B------:R-:W-:-:S04]  /*2680*/  FMUL R5, R5, R80 ;  /* 0x0000005005057220 */ /* 0x000fc80000400000 */
[----:B------:R-:W-:-:S05]  /*2690*/  FFMA R5, R74, R23, R5 ;  /* 0x000000174a057223 */ /* 0x000fca0000000005 */
[----:B------:R-:W-:-:S05]  /*26a0*/  F2FP.BF16.F32.PACK_AB R5, RZ, R5 ;  /* 0x00000005ff05723e */ /* 0x000fca00000010ff */
[----:B------:R0:W-:Y:S01]  /*26b0*/  @P1 STG.E.U16 desc[UR36][R12.64], R5 ;  /* 0x000000050c001986 */ /* 0x0001e2000c101524 */
[----:B------:R-:W-:Y:S05]  /*26c0*/  @!P0 BRA `(.L_x_34) ;  /* 0x0000000000048947 */ /* 0x000fea0003800000 */
[----:B------:R2:W5:Y:S02]  /*26d0*/  LDG.E.LTC128B.U16 R72, desc[UR36][R6.64+0x2] ;  /* 0x0000022406487981 */ /* 0x000564000c1e1520 */
.L_x_34:
[----:B------:R-:W-:Y:S05]  /*26e0*/  BSYNC B1 ;  /* 0x0000000000017941 */ /* 0x000fea0003800000 */
.L_x_33:
[----:B0----5:R-:W-:Y:S01]  /*26f0*/  IMAD.U32 R5, R72, 0x10000, RZ ;  /* 0x0001000048057824 */ /* 0x021fe200078e00ff */
[----:B------:R-:W-:Y:S01]  /*2700*/  ISETP.GT.AND P1, PT, R4, 0x8, PT ;  /* 0x000000080400780c */ /* 0x000fe20003f24270 */
[----:B------:R-:W-:Y:S02]  /*2710*/  BSSY B1, `(.L_x_35) ;  /* 0x0000008000017945 */ /* 0x000fe40003800000 */
[----:B------:R-:W-:Y:S01]  /*2720*/  FMUL R14, R5, R80 ;  /* 0x00000050050e7220 */ /* 0x000fe20000400000 */
[----:B------:R-:W-:-:S03]  /*2730*/  ISETP.GT.AND P2, PT, R3, RZ, P1 ;  /* 0x000000ff0300720c */ /* 0x000fc60000f44270 */
[----:B------:R-:W-:-:S05]  /*2740*/  FFMA R14, R75, R23, R14 ;  /* 0x000000174b0e7223 */ /* 0x000fca000000000e */
[----:B------:R-:W-:-:S05]  /*2750*/  F2FP.BF16.F32.PACK_AB R14, RZ, R14 ;  /* 0x0000000eff0e723e */ /* 0x000fca00000010ff */
[----:B------:R0:W-:Y:S01]  /*2760*/  @P0 STG.E.U16 desc[UR36][R12.64+0x2], R14 ;  /* 0x0000020e0c000986 */ /* 0x0001e2000c101524 */
[----:B------:R-:W-:Y:S05]  /*2770*/  @!P2 BRA `(.L_x_36) ;  /* 0x000000000004a947 */ /* 0x000fea0003800000 */
[----:B------:R3:W5:Y:S02]  /*2780*/  LDG.E.LTC128B.U16 R72, desc[UR36][R8.64+0x10] ;  /* 0x0000102408487981 */ /* 0x000764000c1e1520 */
.L_x_36:
[----:B------:R-:W-:Y:S05]  /*2790*/  BSYNC B1 ;  /* 0x0000000000017941 */ /* 0x000fea0003800000 */
.L_x_35:
[----:B-----5:R-:W-:Y:S01]  /*27a0*/  IMAD.U32 R5, R72, 0x10000, RZ ;  /* 0x0001000048057824 */ /* 0x020fe200078e00ff */
        /* <DEDUP_REMOVED lines=9> */
.L_x_38:
[----:B------:R-:W-:Y:S05]  /*2840*/  BSYNC B1 ;  /* 0x0000000000017941 */ /* 0x000fea0003800000 */
.L_x_37:
[----:B----45:R-:W-:Y:S01]  /*2850*/  IMAD.U32 R5, R72, 0x10000, RZ ;  /* 0x0001000048057824 */ /* 0x030fe200078e00ff */
[----:B------:R-:W-:Y:S01]  /*2860*/  ISETP.GT.AND P1, PT, R3, 0x8, P1 ;  /* 0x000000080300780c */ /* 0x000fe20000f24270 */
[----:B------:R-:W-:Y:S02]  /*2870*/  BSSY B1, `(.L_x_39) ;  /* 0x0000007000017945 */ /* 0x000fe40003800000 */
[----:B0-----:R-:W-:-:S04]  /*2880*/  FMUL R14, R5, R80 ;  /* 0x00000050050e7220 */ /* 0x001fc80000400000 */
[----:B------:R-:W-:-:S05]  /*2890*/  FFMA R14, R77, R23, R14 ;  /* 0x000000174d0e7223 */ /* 0x000fca000000000e */
[----:B------:R-:W-:-:S05]  /*28a0*/  F2FP.BF16.F32.PACK_AB R14, RZ, R14 ;  /* 0x0000000eff0e723e */ /* 0x000fca00000010ff */
[----:B------:R0:W-:Y:S01]  /*28b0*/  @P3 STG.E.U16 desc[UR36][R10.64+0x12], R14 ;  /* 0x0000120e0a003986 */ /* 0x0001e2000c101524 */
[----:B------:R-:W-:Y:S05]  /*28c0*/  @!P1 BRA `(.L_x_40) ;  /* 0x0000000000049947 */ /* 0x000fea0003800000 */
[----:B------:R4:W5:Y:S02]  /*28d0*/  LDG.E.LTC128B.U16 R72, desc[UR36][R6.64+0x10] ;  /* 0x0000102406487981 */ /* 0x000964000c1e1520 */
.L_x_40:
[----:B------:R-:W-:Y:S05]  /*28e0*/  BSYNC B1 ;  /* 0x0000000000017941 */ /* 0x000fea0003800000 */
.L_x_39:
[----:B-----5:R-:W-:Y:S01]  /*28f0*/  IMAD.U32 R5, R72, 0x10000, RZ ;  /* 0x0001000048057824 */ /* 0x020fe200078e00ff */
[----:B------:R-:W-:Y:S01]  /*2900*/  ISETP.GT.AND P0, PT, R3, 0x8, P0 ;  /* 0x000000080300780c */ /* 0x000fe20000704270 */
[----:B------:R-:W-:Y:S02]  /*2910*/  BSSY B1, `(.L_x_41) ;  /* 0x0000007000017945 */ /* 0x000fe40003800000 */
[----:B------:R-:W-:-:S04]  /*2920*/  FMUL R5, R5, R80 ;  /* 0x0000005005057220 */ /* 0x000fc80000400000 */
[----:B------:R-:W-:-:S05]  /*2930*/  FFMA R5, R78, R23, R5 ;  /* 0x000000174e057223 */ /* 0x000fca0000000005 */
[----:B------:R-:W-:-:S05]  /*2940*/  F2FP.BF16.F32.PACK_AB R5, RZ, R5 ;  /* 0x00000005ff05723e */ /* 0x000fca00000010ff */
[----:B------:R0:W-:Y:S01]  /*2950*/  @P1 STG.E.U16 desc[UR36][R12.64+0x10], R5 ;  /* 0x000010050c001986 */ /* 0x0001e2000c101524 */
[----:B------:R-:W-:Y:S05]  /*2960*/  @!P0 BRA `(.L_x_42) ;  /* 0x0000000000048947 */ /* 0x000fea0003800000 */
[----:B------:R0:W5:Y:S02]  /*2970*/  LDG.E.LTC128B.U16 R72, desc[UR36][R6.64+0x12] ;  /* 0x0000122406487981 */ /* 0x000164000c1e1520 */
.L_x_42:
[----:B------:R-:W-:Y:S05]  /*2980*/  BSYNC B1 ;  /* 0x0000000000017941 */ /* 0x000fea0003800000 */
.L_x_41:
        /* <DEDUP_REMOVED lines=10> */
.L_x_44:
[----:B------:R-:W-:Y:S05]  /*2a30*/  BSYNC B1 ;  /* 0x0000000000017941 */ /* 0x000fea0003800000 */
.L_x_43:
        /* <DEDUP_REMOVED lines=10> */
.L_x_46:
[----:B------:R-:W-:Y:S05]  /*2ae0*/  BSYNC B1 ;  /* 0x0000000000017941 */ /* 0x000fea0003800000 */
.L_x_45:
[----:B0----5:R-:W-:Y:S01]  /*2af0*/  IMAD.U32 R5, R72, 0x10000, RZ ;  /* 0x0001000048057824 */ /* 0x021fe200078e00ff */
        /* <DEDUP_REMOVED lines=8> */
.L_x_48:
[----:B------:R-:W-:Y:S05]  /*2b80*/  BSYNC B1 ;  /* 0x0000000000017941 */ /* 0x000fea0003800000 */
.L_x_47:
        /* <DEDUP_REMOVED lines=9> */
.L_x_50:
[----:B------:R-:W-:Y:S05]  /*2c20*/  BSYNC B1 ;  /* 0x0000000000017941 */ /* 0x000fea0003800000 */
.L_x_49:
        /* <DEDUP_REMOVED lines=10> */
.L_x_52:
[----:B------:R-:W-:Y:S05]  /*2cd0*/  BSYNC B1 ;  /* 0x0000000000017941 */ /* 0x000fea0003800000 */
.L_x_51:
        /* <DEDUP_REMOVED lines=10> */
.L_x_54:
[----:B------:R-:W-:Y:S05]  /*2d80*/  BSYNC B1 ;  /* 0x0000000000017941 */ /* 0x000fea0003800000 */
.L_x_53:
        /* <DEDUP_REMOVED lines=9> */
.L_x_56:
[----:B------:R-:W-:Y:S05]  /*2e20*/  BSYNC B1 ;  /* 0x0000000000017941 */ /* 0x000fea0003800000 */
.L_x_55:
        /* <DEDUP_REMOVED lines=9> */
.L_x_58:
[----:B------:R-:W-:Y:S05]  /*2ec0*/  BSYNC B1 ;  /* 0x0000000000017941 */ /* 0x000fea0003800000 */
.L_x_57:
        /* <DEDUP_REMOVED lines=10> */
.L_x_60:
[----:B------:R-:W-:Y:S05]  /*2f70*/  BSYNC B1 ;  /* 0x0000000000017941 */ /* 0x000fea0003800000 */
.L_x_59:
        /* <DEDUP_REMOVED lines=10> */
.L_x_62:
[----:B------:R-:W-:Y:S05]  /*3020*/  BSYNC B1 ;  /* 0x0000000000017941 */ /* 0x000fea0003800000 */
.L_x_61:
        /* <DEDUP_REMOVED lines=9> */
.L_x_64:
[----:B------:R-:W-:Y:S05]  /*30c0*/  BSYNC B1 ;  /* 0x0000000000017941 */ /* 0x000fea0003800000 */
.L_x_63:
        /* <DEDUP_REMOVED lines=9> */
.L_x_66:
[----:B------:R-:W-:Y:S05]  /*3160*/  BSYNC B1 ;  /* 0x0000000000017941 */ /* 0x000fea0003800000 */
.L_x_65:
        /* <DEDUP_REMOVED lines=10> */
.L_x_68:
[----:B------:R-:W-:Y:S05]  /*3210*/  BSYNC B1 ;  /* 0x0000000000017941 */ /* 0x000fea0003800000 */
.L_x_67:
        /* <DEDUP_REMOVED lines=10> */
.L_x_70:
[----:B------:R-:W-:Y:S05]  /*32c0*/  BSYNC B1 ;  /* 0x0000000000017941 */ /* 0x000fea0003800000 */
.L_x_69:
        /* <DEDUP_REMOVED lines=9> */
.L_x_72:
[----:B------:R-:W-:Y:S05]  /*3360*/  BSYNC B1 ;  /* 0x0000000000017941 */ /* 0x000fea0003800000 */
.L_x_71:
        /* <DEDUP_REMOVED lines=9> */
.L_x_74:
[----:B------:R-:W-:Y:S05]  /*3400*/  BSYNC B1 ;  /* 0x0000000000017941 */ /* 0x000fea0003800000 */
.L_x_73:
        /* <DEDUP_REMOVED lines=10> */
.L_x_76:
[----:B------:R-:W-:Y:S05]  /*34b0*/  BSYNC B1 ;  /* 0x0000000000017941 */ /* 0x000fea0003800000 */
.L_x_75:
        /* <DEDUP_REMOVED lines=10> */
.L_x_78:
[----:B------:R-:W-:Y:S05]  /*3560*/  BSYNC B1 ;  /* 0x0000000000017941 */ /* 0x000fea0003800000 */
.L_x_77:
        /* <DEDUP_REMOVED lines=9> */
.L_x_80:
[----:B------:R-:W-:Y:S05]  /*3600*/  BSYNC B1 ;  /* 0x0000000000017941 */ /* 0x000fea0003800000 */
.L_x_79:
        /* <DEDUP_REMOVED lines=9> */
.L_x_82:
[----:B------:R-:W-:Y:S05]  /*36a0*/  BSYNC B1 ;  /* 0x0000000000017941 */ /* 0x000fea0003800000 */
.L_x_81:
        /* <DEDUP_REMOVED lines=10> */
.L_x_84:
[----:B------:R-:W-:Y:S05]  /*3750*/  BSYNC B1 ;  /* 0x0000000000017941 */ /* 0x000fea0003800000 */
.L_x_83:
        /* <DEDUP_REMOVED lines=10> */
.L_x_86:
[----:B------:R-:W-:Y:S05]  /*3800*/  BSYNC B1 ;  /* 0x0000000000017941 */ /* 0x000fea0003800000 */
.L_x_85:
        /* <DEDUP_REMOVED lines=9> */
.L_x_88:
[----:B------:R-:W-:Y:S05]  /*38a0*/  BSYNC B1 ;  /* 0x0000000000017941 */ /* 0x000fea0003800000 */
.L_x_87:
        /* <DEDUP_REMOVED lines=9> */
.L_x_90:
[----:B------:R-:W-:Y:S05]  /*3940*/  BSYNC B1 ;  /* 0x0000000000017941 */ /* 0x000fea0003800000 */
.L_x_89:
        /* <DEDUP_REMOVED lines=10> */
.L_x_92:
[----:B------:R-:W-:Y:S05]  /*39f0*/  BSYNC B1 ;  /* 0x0000000000017941 */ /* 0x000fea0003800000 */
.L_x_91:
        /* <DEDUP_REMOVED lines=10> */
.L_x_94:
[----:B------:R-:W-:Y:S05]  /*3aa0*/  BSYNC B1 ;  /* 0x0000000000017941 */ /* 0x000fea0003800000 */
.L_x_93:
        /* <DEDUP_REMOVED lines=9> */
.L_x_96:
[----:B------:R-:W-:Y:S05]  /*3b40*/  BSYNC B1 ;  /* 0x0000000000017941 */ /* 0x000fea0003800000 */
.L_x_95:
        /* <DEDUP_REMOVED lines=9> */
.L_x_98:
[----:B------:R-:W-:Y:S05]  /*3be0*/  BSYNC B1 ;  /* 0x0000000000017941 */ /* 0x000fea0003800000 */
.L_x_97:
        /* <DEDUP_REMOVED lines=10> */
.L_x_100:
[----:B------:R-:W-:Y:S05]  /*3c90*/  BSYNC B1 ;  /* 0x0000000000017941 */ /* 0x000fea0003800000 */
.L_x_99:
        /* <DEDUP_REMOVED lines=10> */
.L_x_102:
[----:B------:R-:W-:Y:S05]  /*3d40*/  BSYNC B1 ;  /* 0x0000000000017941 */ /* 0x000fea0003800000 */
.L_x_101:
        /* <DEDUP_REMOVED lines=9> */
.L_x_104:
[----:B------:R-:W-:Y:S05]  /*3de0*/  BSYNC B1 ;  /* 0x0000000000017941 */ /* 0x000fea0003800000 */
.L_x_103:
        /* <DEDUP_REMOVED lines=9> */
.L_x_106:
[----:B------:R-:W-:Y:S05]  /*3e80*/  BSYNC B1 ;  /* 0x0000000000017941 */ /* 0x000fea0003800000 */
.L_x_105:
        /* <DEDUP_REMOVED lines=10> */
.L_x_108:
[----:B------:R-:W-:Y:S05]  /*3f30*/  BSYNC B1 ;  /* 0x0000000000017941 */ /* 0x000fea0003800000 */
.L_x_107:
        /* <DEDUP_REMOVED lines=10> */
.L_x_110:
[----:B------:R-:W-:Y:S05]  /*3fe0*/  BSYNC B1 ;  /* 0x0000000000017941 */ /* 0x000fea0003800000 */
.L_x_109:
        /* <DEDUP_REMOVED lines=9> */
.L_x_112:
[----:B------:R-:W-:Y:S05]  /*4080*/  BSYNC B1 ;  /* 0x0000000000017941 */ /* 0x000fea0003800000 */
.L_x_111:
        /* <DEDUP_REMOVED lines=9> */
.L_x_114:
[----:B------:R-:W-:Y:S05]  /*4120*/  BSYNC B1 ;  /* 0x0000000000017941 */ /* 0x000fea0003800000 */
.L_x_113:
        /* <DEDUP_REMOVED lines=10> */
.L_x_116:
[----:B------:R-:W-:Y:S05]  /*41d0*/  BSYNC B1 ;  /* 0x0000000000017941 */ /* 0x000fea0003800000 */
.L_x_115:
        /* <DEDUP_REMOVED lines=10> */
.L_x_118:
[----:B------:R-:W-:Y:S05]  /*4280*/  BSYNC B1 ;  /* 0x0000000000017941 */ /* 0x000fea0003800000 */
.L_x_117:
        /* <DEDUP_REMOVED lines=9> */
.L_x_120:
[----:B------:R-:W-:Y:S05]  /*4320*/  BSYNC B1 ;  /* 0x0000000000017941 */ /* 0x000fea0003800000 */
.L_x_119:
        /* <DEDUP_REMOVED lines=9> */
.L_x_122:
[----:B------:R-:W-:Y:S05]  /*43c0*/  BSYNC B1 ;  /* 0x0000000000017941 */ /* 0x000fea0003800000 */
.L_x_121:
        /* <DEDUP_REMOVED lines=10> */
.L_x_124:
[----:B------:R-:W-:Y:S05]  /*4470*/  BSYNC B1 ;  /* 0x0000000000017941 */ /* 0x000fea0003800000 */
.L_x_123:
        /* <DEDUP_REMOVED lines=10> */
.L_x_126:
[----:B------:R-:W-:Y:S05]  /*4520*/  BSYNC B1 ;  /* 0x0000000000017941 */ /* 0x000fea0003800000 */
.L_x_125:
        /* <DEDUP_REMOVED lines=9> */
.L_x_128:
[----:B------:R-:W-:Y:S05]  /*45c0*/  BSYNC B1 ;  /* 0x0000000000017941 */ /* 0x000fea0003800000 */
.L_x_127:
        /* <DEDUP_REMOVED lines=9> */
.L_x_130:
[----:B------:R-:W-:Y:S05]  /*4660*/  BSYNC B1 ;  /* 0x0000000000017941 */ /* 0x000fea0003800000 */
.L_x_129:
        /* <DEDUP_REMOVED lines=10> */
.L_x_132:
[----:B------:R-:W-:Y:S05]  /*4710*/  BSYNC B1 ;  /* 0x0000000000017941 */ /* 0x000fea0003800000 */
.L_x_131:
[----:B-----5:R-:W-:Y:S01]  /*4720*/  IMAD.U32 R5, R72, 0x10000, RZ ;  /* 0x0001000048057824 */ /* 0x020fe200078e00ff */
[----:B------:R-:W-:Y:S01]  /*4730*/  ISETP.GT.AND P0, PT, R4, 0x69, PT ;  /* 0x000000690400780c */ /* 0x000fe20003f04270 */
[----:B------:R-:W-:Y:S01]  /*4740*/  @P2 IMAD.MOV.U32 R4, RZ, RZ, R10 ;  /* 0x000000ffff042224 */ /* 0x000fe200078e000a */
[----:B------:R-:W-:Y:S01]  /*4750*/  BSSY B1, `(.L_x_133) ;  /* 0x000000a000017945 */ /* 0x000fe20003800000 */
[----:B------:R-:W-:Y:S01]  /*4760*/  FMUL R5, R5, R80 ;  /* 0x0000005005057220 */ /* 0x000fe20000400000 */
[----:B------:R-:W-:-:S03]  /*4770*/  ISETP.GT.AND P3, PT, R3, RZ, P0 ;  /* 0x000000ff0300720c */ /* 0x000fc60000764270 */
[----:B------:R-:W-:-:S05]  /*4780*/  FFMA R5, R28, R23, R5 ;  /* 0x000000171c057223 */ /* 0x000fca0000000005 */
[----:B------:R-:W-:-:S04]  /*4790*/  F2FP.BF16.F32.PACK_AB R5, RZ, R5 ;  /* 0x00000005ff05723e */ /* 0x000fc800000010ff */
[----:B0-----:R-:W-:Y:S01]  /*47a0*/  PRMT R14, R5, 0x7610, R14 ;  /* 0x00007610050e7816 */ /* 0x001fe2000000000e */
[----:B------:R-:W-:-:S05]  /*47b0*/  @P2 IMAD.MOV.U32 R5, RZ, RZ, R11 ;  /* 0x000000ffff052224 */ /* 0x000fca00078e000b */
[----:B------:R0:W-:Y:S01]  /*47c0*/  @P2 STG.E.U16 desc[UR36][R4.64+0xd0], R14 ;  /* 0x0000d00e04002986 */ /* 0x0001e2000c101524 */
[----:B------:R-:W-:Y:S05]  /*47d0*/  @!P3 BRA `(.L_x_134) ;  /* 0x000000000004b947 */ /* 0x000fea0003800000 */
[----:B------:R0:W5:Y:S02]  /*47e0*/  LDG.E.LTC128B.U16 R72, desc[UR36][R8.64+0xd2] ;  /* 0x0000d22408487981 */ /* 0x000164000c1e1520 */
.L_x_134:
[----:B------:R-:W-:Y:S05]  /*47f0*/  BSYNC B1 ;  /* 0x0000000000017941 */ /* 0x000fea0003800000 */
.L_x_133:
        /* <DEDUP_REMOVED lines=9> */
.L_x_136:
[----:B------:R-:W-:Y:S05]  /*4890*/  BSYNC B1 ;  /* 0x0000000000017941 */ /* 0x000fea0003800000 */
.L_x_135:
[----:B-----5:R-:W-:Y:S01]  /*48a0*/  IMAD.U32 R5, R72, 0x10000, RZ ;  /* 0x0001000048057824 */ /* 0x020fe200078e00ff */
[----:B------:R-:W-:Y:S01]  /*48b0*/  ISETP.GT.AND P0, PT, R3, 0x8, P0 ;  /* 0x000000080300780c */ /* 0x000fe20000704270 */
[----:B0-----:R-:W-:Y:S01]  /*48c0*/  @P1 IMAD.MOV.U32 R4, RZ, RZ, R12 ;  /* 0x000000ffff041224 */ /* 0x001fe200078e000c */
[----:B------:R-:W-:Y:S01]  /*48d0*/  BSSY B1, `(.L_x_137) ;  /* 0x0000009000017945 */ /* 0x000fe20003800000 */
[----:B------:R-:W-:-:S04]  /*48e0*/  FMUL R5, R5, R80 ;  /* 0x0000005005057220 */ /* 0x000fc80000400000 */
[----:B------:R-:W-:-:S05]  /*48f0*/  FFMA R5, R30, R23, R5 ;  /* 0x000000171e057223 */ /* 0x000fca0000000005 */
[----:B------:R-:W-:-:S04]  /*4900*/  F2FP.BF16.F32.PACK_AB R5, RZ, R5 ;  /* 0x00000005ff05723e */ /* 0x000fc800000010ff */
[----:B-1-3--:R-:W-:Y:S01]  /*4910*/  PRMT R8, R5, 0x7610, R8 ;  /* 0x0000761005087816 */ /* 0x00afe20000000008 */
[----:B------:R-:W-:-:S05]  /*4920*/  @P1 IMAD.MOV.U32 R5, RZ, RZ, R13 ;  /* 0x000000ffff051224 */ /* 0x000fca00078e000d */
[----:B------:R0:W-:Y:S01]  /*4930*/  @P1 STG.E.U16 desc[UR36][R4.64+0xd0], R8 ;  /* 0x0000d00804001986 */ /* 0x0001e2000c101524 */
[----:B------:R-:W-:Y:S05]  /*4940*/  @!P0 BRA `(.L_x_138) ;  /* 0x0000000000048947 */ /* 0x000fea0003800000 */
[----:B------:R1:W5:Y:S02]  /*4950*/  LDG.E.LTC128B.U16 R72, desc[UR36][R6.64+0xd2] ;  /* 0x0000d22406487981 */ /* 0x000364000c1e1520 */
.L_x_138:
[----:B------:R-:W-:Y:S05]  /*4960*/  BSYNC B1 ;  /* 0x0000000000017941 */ /* 0x000fea0003800000 */
.L_x_137:
[----:B------:R-:W-:Y:S05]  /*4970*/  @!P0 BRA `(.L_x_139) ;  /* 0x0000001000588947 */ /* 0x000fea0003800000 */
[----:B-----5:R-:W-:-:S04]  /*4980*/  IMAD.U32 R3, R72, 0x10000, RZ ;  /* 0x0001000048037824 */ /* 0x020fc800078e00ff */
[----:B0-----:R-:W-:-:S04]  /*4990*/  FMUL R4, R3, R80 ;  /* 0x0000005003047220 */ /* 0x001fc80000400000 */
[----:B------:R-:W-:-:S05]  /*49a0*/  FFMA R4, R31, R23, R4 ;  /* 0x000000171f047223 */ /* 0x000fca0000000004 */
[----:B------:R-:W-:-:S05]  /*49b0*/  F2FP.BF16.F32.PACK_AB R4, RZ, R4 ;  /* 0x00000004ff04723e */ /* 0x000fca00000010ff */
[----:B------:R3:W-:Y:S01]  /*49c0*/  STG.E.U16 desc[UR36][R12.64+0xd2], R4 ;  /* 0x0000d2040c007986 */ /* 0x0007e2000c101524 */
[----:B------:R-:W-:Y:S05]  /*49d0*/  BRA `(.L_x_139) ;  /* 0x0000001000407947 */ /* 0x000fea0003800000 */
.L_x_30:
[----:B------:R-:W-:Y:S01]  /*49e0*/  ULDC.64 UR4, c[0x0][0x5c0] ;  /* 0x0001700000047ab9 */ /* 0x000fe20000000a00 */
[----:B------:R-:W-:Y:S01]  /*49f0*/  ISETP.GT.AND P3, PT, R4, 0x1, PT ;  /* 0x000000010400780c */ /* 0x000fe20003f64270 */
[-C--:B------:R-:W-:Y:S01]  /*4a00*/  FMUL R72, R72, R23.reuse ;  /* 0x0000001748487220 */ /* 0x080fe20000400000 */
[----:B------:R-:W-:Y:S01]  /*4a10*/  LEA R8, P0, R86, UR4, 0x1 ;  /* 0x0000000456087c11 */ /* 0x000fe2000f8008ff */
[-C--:B------:R-:W-:Y:S01]  /*4a20*/  FMUL R73, R73, R23.reuse ;  /* 0x0000001749497220 */ /* 0x080fe20000400000 */
[----:B------:R-:W-:Y:S01]  /*4a30*/  SHF.L.U64.HI R7, R6, 0x4, R7 ;  /* 0x0000000406077819 */ /* 0x000fe20000010207 */
[-C--:B------:R-:W-:Y:S01]  /*4a40*/  FMUL R74, R74, R23.reuse ;  /* 0x000000174a4a7220 */ /* 0x080fe20000400000 */
[----:B------:R-:W-:Y:S01]  /*4a50*/  LEA.HI.X R9, R86, UR5, R99, 0x1, P0 ;  /* 0x0000000556097c11 */ /* 0x000fe200080f0c63 */
[-C--:B------:R-:W-:Y:S01]  /*4a60*/  FMUL R75, R75, R23.reuse ;  /* 0x000000174b4b7220 */ /* 0x080fe20000400000 */
[----:B------:R-:W-:Y:S01]  /*4a70*/  ISETP.GT.AND P0, PT, R3, RZ, P3 ;  /* 0x000000ff0300720c */ /* 0x000fe20001f04270 */
[-C--:B------:R-:W-:Y:S01]  /*4a80*/  FMUL R76, R76, R23.reuse ;  /* 0x000000174c4c7220 */ /* 0x080fe20000400000 */
[----:B------:R-:W-:Y:S01]  /*4a90*/  F2FP.BF16.F32.PACK_AB R72, RZ, R72 ;  /* 0x00000048ff48723e */ /* 0x000fe200000010ff */
[----:B------:R-:W-:Y:S01]  /*4aa0*/  FMUL R77, R77, R23 ;  /* 0x000000174d4d7220 */ /* 0x000fe20000400000 */
[----:B------:R-:W-:Y:S01]  /*4ab0*/  F2FP.BF16.F32.PACK_AB R73, RZ, R73 ;  /* 0x00000049ff49723e */ /* 0x000fe200000010ff */
[-C--:B------:R-:W-:Y:S01]  /*4ac0*/  FMUL R78, R78, R23.reuse ;  /* 0x000000174e4e7220 */ /* 0x080fe20000400000 */
[----:B------:R-:W-:Y:S01]  /*4ad0*/  ISETP.GT.AND P1, PT, R3, 0x8, P1 ;  /* 0x000000080300780c */ /* 0x000fe20000f24270 */
[----:B------:R-:W-:Y:S01]  /*4ae0*/  @P2 STG.E.U16 desc[UR36][R8.64], R72 ;  /* 0x0000004808002986 */ /* 0x000fe2000c101524 */
[----:B------:R-:W-:Y:S01]  /*4af0*/  LEA R6, P4, R6, R8, 0x4 ;  /* 0x0000000806067211 */ /* 0x000fe200078820ff */
[-C--:B------:R-:W-:Y:S01]  /*4b00*/  FMUL R79, R79, R23.reuse ;  /* 0x000000174f4f7220 */ /* 0x080fe20000400000 */
[----:B------:R-:W-:Y:S01]  /*4b10*/  ISETP.GT.AND P2, PT, R4, 0x8, PT ;  /* 0x000000080400780c */ /* 0x000fe20003f44270 */
[-C--:B------:R-:W-:Y:S01]  /*4b20*/  FMUL R64, R64, R23.reuse ;  /* 0x0000001740407220 */ /* 0x080fe20000400000 */
[----:B------:R-:W-:Y:S01]  /*4b30*/  ISETP.GT.AND P3, PT, R3, 0x8, P3 ;  /* 0x000000080300780c */ /* 0x000fe20001f64270 */
[----:B------:R-:W-:Y:S01]  /*4b40*/  @P0 STG.E.U16 desc[UR36][R8.64+0x2], R73 ;  /* 0x0000024908000986 */ /* 0x000fe2000c101524 */
[----:B------:R-:W-:Y:S01]  /*4b50*/  ISETP.GT.AND P0, PT, R4, 0x9, PT ;  /* 0x000000090400780c */ /* 0x000fe20003f04270 */
[----:B------:R-:W-:Y:S01]  /*4b60*/  IMAD.X R7, R7, 0x1, R9, P4 ;  /* 0x0000000107077824 */ /* 0x000fe200020e0609 */
[----:B------:R-:W-:Y:S01]  /*4b70*/  ISETP.GT.AND P5, PT, R3, RZ, P2 ;  /* 0x000000ff0300720c */ /* 0x000fe200017a4270 */
[-C--:B------:R-:W-:Y:S01]  /*4b80*/  FMUL R65, R65, R23.reuse ;  /* 0x0000001741417220 */ /* 0x080fe20000400000 */
[----:B------:R-:W-:Y:S01]  /*4b90*/  ISETP.GT.AND P4, PT, R3, RZ, P0 ;  /* 0x000000ff0300720c */ /* 0x000fe20000784270 */
[-C--:B------:R-:W-:Y:S01]  /*4ba0*/  FMUL R66, R66, R23.reuse ;  /* 0x0000001742427220 */ /* 0x080fe20000400000 */
[----:B------:R-:W-:Y:S01]  /*4bb0*/  F2FP.BF16.F32.PACK_AB R74, RZ, R74 ;  /* 0x0000004aff4a723e */ /* 0x000fe200000010ff */
[----:B------:R-:W-:Y:S01]  /*4bc0*/  FMUL R67, R67, R23 ;  /* 0x0000001743437220 */ /* 0x000fe20000400000 */
[----:B------:R-:W-:Y:S01]  /*4bd0*/  F2FP.BF16.F32.PACK_AB R75, RZ, R75 ;  /* 0x0000004bff4b723e */ /* 0x000fe200000010ff */
[----:B------:R-:W-:Y:S01]  /*4be0*/  FMUL R68, R68, R23 ;  /* 0x0000001744447220 */ /* 0x000fe20000400000 */
[----:B------:R-:W-:Y:S01]  /*4bf0*/  F2FP.BF16.F32.PACK_AB R76, RZ, R76 ;  /* 0x0000004cff4c723e */ /* 0x000fe200000010ff */
[----:B------:R-:W-:Y:S01]  /*4c00*/  @P1 STG.E.U16 desc[UR36][R6.64], R74 ;  /* 0x0000004a06001986 */ /* 0x000fe2000c101524 */
[----:B------:R-:W-:Y:S01]  /*4c10*/  F2FP.BF16.F32.PACK_AB R77, RZ, R77 ;  /* 0x0000004dff4d723e */ /* 0x000fe200000010ff */
[-C--:B------:R-:W-:Y:S01]  /*4c20*/  FMUL R69, R69, R23.reuse ;  /* 0x0000001745457220 */ /* 0x080fe20000400000 */
[C---:B------:R-:W-:Y:S01]  /*4c30*/  ISETP.GT.AND P2, PT, R3.reuse, 0x8, P2 ;  /* 0x000000080300780c */ /* 0x040fe20001744270 */
[----:B------:R-:W-:Y:S01]  /*4c40*/  @P3 STG.E.U16 desc[UR36][R6.64+0x2], R75 ;  /* 0x0000024b06003986 */ /* 0x000fe2000c101524 */
[----:B------:R-:W-:Y:S01]  /*4c50*/  ISETP.GT.AND P1, PT, R4, 0x10, PT ;  /* 0x000000100400780c */ /* 0x000fe20003f24270 */
[-C--:B------:R-:W-:Y:S01]  /*4c60*/  FMUL R70, R70, R23.reuse ;  /* 0x0000001746467220 */ /* 0x080fe20000400000 */
[----:B------:R-:W-:Y:S01]  /*4c70*/  ISETP.GT.AND P3, PT, R3, 0x8, P0 ;  /* 0x000000080300780c */ /* 0x000fe20000764270 */
[----:B------:R-:W-:Y:S01]  /*4c80*/  @P5 STG.E.U16 desc[UR36][R8.64+0x10], R76 ;  /* 0x0000104c08005986 */ /* 0x000fe2000c101524 */
[----:B------:R-:W-:Y:S01]  /*4c90*/  ISETP.GT.AND P0, PT, R4, 0x11, PT ;  /* 0x000000110400780c */ /* 0x000fe20003f04270 */
[-C--:B------:R-:W-:Y:S01]  /*4ca0*/  FMUL R71, R71, R23.reuse ;  /* 0x0000001747477220 */ /* 0x080fe20000400000 */
[C---:B------:R-:W-:Y:S01]  /*4cb0*/  ISETP.GT.AND P5, PT, R3.reuse, RZ, P1 ;  /* 0x000000ff0300720c */ /* 0x040fe20000fa4270 */
[----:B------:R-:W-:Y:S01]  /*4cc0*/  @P4 STG.E.U16 desc[UR36][R8.64+0x12], R77 ;  /* 0x0000124d08004986 */ /* 0x000fe2000c101524 */
        /* <DEDUP_REMOVED lines=129> */
[----:B------:R-:W-:Y:S01]  /*54e0*/  FMUL R31, R31, R23 ;  /* 0x000000171f1f7220 */ /* 0x000fe20000400000 */
[----:B------:R-:W-:Y:S01]  /*54f0*/  ISETP.GT.AND P1, PT, R3, 0x8, P2 ;  /* 0x000000080300780c */ /* 0x000fe20001724270 */
[----:B------:R-:W-:Y:S01]  /*5500*/  @P3 STG.E.U16 desc[UR36][R6.64+0x72], R55 ;  /* 0x0000723706003986 */ /* 0x000fe2000c101524 */
[----:B------:R-:W-:-:S02]  /*5510*/  ISETP.GT.AND P2, PT, R4, 0x48, PT ;  /* 0x000000480400780c */ /* 0x000fc40003f44270 */
[C---:B------:R-:W-:Y:S01]  /*5520*/  ISETP.GT.AND P3, PT, R3.reuse, 0x8, P0 ;  /* 0x000000080300780c */ /* 0x040fe20000764270 */
[----:B------:R-:W-:Y:S01]  /*5530*/  @P5 STG.E.U16 desc[UR36][R8.64+0x80], R40 ;  /* 0x0000802808005986 */ /* 0x000fe2000c101524 */
[----:B------:R-:W-:Y:S02]  /*5540*/  ISETP.GT.AND P0, PT, R4, 0x49, PT ;  /* 0x000000490400780c */ /* 0x000fe40003f04270 */
[C---:B------:R-:W-:Y:S01]  /*5550*/  ISETP.GT.AND P5, PT, R3.reuse, RZ, P2 ;  /* 0x000000ff0300720c */ /* 0x040fe200017a4270 */
[----:B------:R-:W-:Y:S01]  /*5560*/  @P4 STG.E.U16 desc[UR36][R8.64+0x82], R41 ;  /* 0x0000822908004986 */ /* 0x000fe2000c101524 */
[----:B------:R-:W-:Y:S02]  /*5570*/  ISETP.GT.AND P4, PT, R3, RZ, P0 ;  /* 0x000000ff0300720c */ /* 0x000fe40000784270 */
[----:B------:R-:W-:Y:S02]  /*5580*/  F2FP.BF16.F32.PACK_AB R42, RZ, R42 ;  /* 0x0000002aff2a723e */ /* 0x000fe400000010ff */
[----:B------:R-:W-:-:S02]  /*5590*/  F2FP.BF16.F32.PACK_AB R43, RZ, R43 ;  /* 0x0000002bff2b723e */ /* 0x000fc400000010ff */
[----:B------:R-:W-:Y:S01]  /*55a0*/  F2FP.BF16.F32.PACK_AB R44, RZ, R44 ;  /* 0x0000002cff2c723e */ /* 0x000fe200000010ff */
[----:B------:R-:W-:Y:S01]  /*55b0*/  @P1 STG.E.U16 desc[UR36][R6.64+0x80], R42 ;  /* 0x0000802a06001986 */ /* 0x000fe2000c101524 */
[----:B------:R-:W-:Y:S02]  /*55c0*/  F2FP.BF16.F32.PACK_AB R45, RZ, R45 ;  /* 0x0000002dff2d723e */ /* 0x000fe400000010ff */
[C---:B------:R-:W-:Y:S01]  /*55d0*/  ISETP.GT.AND P1, PT, R4.reuse, 0x51, PT ;  /* 0x000000510400780c */ /* 0x040fe20003f24270 */
[----:B------:R-:W-:Y:S01]  /*55e0*/  @P3 STG.E.U16 desc[UR36][R6.64+0x82], R43 ;  /* 0x0000822b06003986 */ /* 0x000fe2000c101524 */
[----:B------:R-:W-:Y:S02]  /*55f0*/  ISETP.GT.AND P3, PT, R4, 0x50, PT ;  /* 0x000000500400780c */ /* 0x000fe40003f64270 */
[C---:B------:R-:W-:Y:S01]  /*5600*/  ISETP.GT.AND P2, PT, R3.reuse, 0x8, P2 ;  /* 0x000000080300780c */ /* 0x040fe20001744270 */
[----:B------:R-:W-:Y:S01]  /*5610*/  @P5 STG.E.U16 desc[UR36][R8.64+0x90], R44 ;  /* 0x0000902c08005986 */ /* 0x000fe2000c101524 */
[----:B------:R-:W-:-:S02]  /*5620*/  ISETP.GT.AND P0, PT, R3, 0x8, P0 ;  /* 0x000000080300780c */ /* 0x000fc40000704270 */
[C---:B------:R-:W-:Y:S01]  /*5630*/  ISETP.GT.AND P5, PT, R3.reuse, RZ, P3 ;  /* 0x000000ff0300720c */ /* 0x040fe20001fa4270 */
[----:B------:R-:W-:Y:S01]  /*5640*/  @P4 STG.E.U16 desc[UR36][R8.64+0x92], R45 ;  /* 0x0000922d08004986 */ /* 0x000fe2000c101524 */
[----:B------:R-:W-:Y:S02]  /*5650*/  ISETP.GT.AND P4, PT, R3, RZ, P1 ;  /* 0x000000ff0300720c */ /* 0x000fe40000f84270 */
[----:B------:R-:W-:Y:S02]  /*5660*/  F2FP.BF16.F32.PACK_AB R46, RZ, R46 ;  /* 0x0000002eff2e723e */ /* 0x000fe400000010ff */
[----:B------:R-:W-:Y:S02]  /*5670*/  F2FP.BF16.F32.PACK_AB R47, RZ, R47 ;  /* 0x0000002fff2f723e */ /* 0x000fe400000010ff */
[----:B------:R-:W-:Y:S01]  /*5680*/  F2FP.BF16.F32.PACK_AB R32, RZ, R32 ;  /* 0x00000020ff20723e */ /* 0x000fe200000010ff */
[----:B------:R-:W-:Y:S01]  /*5690*/  @P2 STG.E.U16 desc[UR36][R6.64+0x90], R46 ;  /* 0x0000902e06002986 */ /* 0x000fe2000c101524 */
[----:B------:R-:W-:-:S02]  /*56a0*/  F2FP.BF16.F32.PACK_AB R33, RZ, R33 ;  /* 0x00000021ff21723e */ /* 0x000fc400000010ff */
[----:B------:R-:W-:Y:S01]  /*56b0*/  F2FP.BF16.F32.PACK_AB R34, RZ, R34 ;  /* 0x00000022ff22723e */ /* 0x000fe200000010ff */
[----:B------:R-:W-:Y:S01]  /*56c0*/  @P0 STG.E.U16 desc[UR36][R6.64+0x92], R47 ;  /* 0x0000922f06000986 */ /* 0x000fe2000c101524 */
[C---:B------:R-:W-:Y:S02]  /*56d0*/  ISETP.GT.AND P0, PT, R3.reuse, 0x8, P3 ;  /* 0x000000080300780c */ /* 0x040fe40001f04270 */
[----:B------:R-:W-:Y:S01]  /*56e0*/  F2FP.BF16.F32.PACK_AB R35, RZ, R35 ;  /* 0x00000023ff23723e */ /* 0x000fe200000010ff */
[----:B------:R-:W-:Y:S01]  /*56f0*/  @P5 STG.E.U16 desc[UR36][R8.64+0xa0], R32 ;  /* 0x0000a02008005986 */ /* 0x000fe2000c101524 */
[----:B------:R-:W-:Y:S02]  /*5700*/  ISETP.GT.AND P5, PT, R3, 0x8, P1 ;  /* 0x000000080300780c */ /* 0x000fe40000fa4270 */
[C---:B------:R-:W-:Y:S01]  /*5710*/  ISETP.GT.AND P1, PT, R4.reuse, 0x59, PT ;  /* 0x000000590400780c */ /* 0x040fe20003f24270 */
[----:B------:R-:W-:Y:S01]  /*5720*/  @P4 STG.E.U16 desc[UR36][R8.64+0xa2], R33 ;  /* 0x0000a22108004986 */ /* 0x000fe2000c101524 */
[----:B------:R-:W-:-:S02]  /*5730*/  ISETP.GT.AND P4, PT, R4, 0x58, PT ;  /* 0x000000580400780c */ /* 0x000fc40003f84270 */
[C---:B------:R-:W-:Y:S02]  /*5740*/  ISETP.GT.AND P3, PT, R3.reuse, RZ, P1 ;  /* 0x000000ff0300720c */ /* 0x040fe40000f64270 */
[C---:B------:R-:W-:Y:S01]  /*5750*/  ISETP.GT.AND P2, PT, R3.reuse, RZ, P4 ;  /* 0x000000ff0300720c */ /* 0x040fe20002744270 */
[----:B------:R-:W-:Y:S01]  /*5760*/  @P0 STG.E.U16 desc[UR36][R6.64+0xa0], R34 ;  /* 0x0000a02206000986 */ /* 0x000fe2000c101524 */
[C---:B------:R-:W-:Y:S02]  /*5770*/  ISETP.GT.AND P4, PT, R3.reuse, 0x8, P4 ;  /* 0x000000080300780c */ /* 0x040fe40002784270 */
[----:B------:R-:W-:Y:S01]  /*5780*/  F2FP.BF16.F32.PACK_AB R36, RZ, R36 ;  /* 0x00000024ff24723e */ /* 0x000fe200000010ff */
[----:B------:R-:W-:Y:S01]  /*5790*/  @P5 STG.E.U16 desc[UR36][R6.64+0xa2], R35 ;  /* 0x0000a22306005986 */ /* 0x000fe2000c101524 */
[----:B------:R-:W-:Y:S02]  /*57a0*/  F2FP.BF16.F32.PACK_AB R37, RZ, R37 ;  /* 0x00000025ff25723e */ /* 0x000fe400000010ff */
[----:B------:R-:W-:-:S02]  /*57b0*/  ISETP.GT.AND P5, PT, R3, 0x8, P1 ;  /* 0x000000080300780c */ /* 0x000fc40000fa4270 */
[C---:B------:R-:W-:Y:S02]  /*57c0*/  ISETP.GT.AND P1, PT, R4.reuse, 0x68, PT ;  /* 0x000000680400780c */ /* 0x040fe40003f24270 */
[C---:B------:R-:W-:Y:S01]  /*57d0*/  ISETP.GT.AND P0, PT, R4.reuse, 0x69, PT ;  /* 0x000000690400780c */ /* 0x040fe20003f04270 */
[----:B------:R-:W-:Y:S01]  /*57e0*/  @P2 STG.E.U16 desc[UR36][R8.64+0xb0], R36 ;  /* 0x0000b02408002986 */ /* 0x000fe2000c101524 */
[C---:B------:R-:W-:Y:S01]  /*57f0*/  ISETP.GT.AND P2, PT, R4.reuse, 0x61, PT ;  /* 0x000000610400780c */ /* 0x040fe20003f44270 */
[----:B------:R-:W-:Y:S01]  /*5800*/  @P4 IMAD.MOV.U32 R5, RZ, RZ, R7 ;  /* 0x000000ffff054224 */ /* 0x000fe200078e0007 */
[----:B------:R-:W-:Y:S01]  /*5810*/  F2FP.BF16.F32.PACK_AB R38, RZ, R38 ;  /* 0x00000026ff26723e */ /* 0x000fe200000010ff */
[----:B------:R-:W-:Y:S01]  /*5820*/  @P3 STG.E.U16 desc[UR36][R8.64+0xb2], R37 ;  /* 0x0000b22508003986 */ /* 0x000fe2000c101524 */
[----:B------:R-:W-:Y:S01]  /*5830*/  ISETP.GT.AND P3, PT, R4, 0x60, PT ;  /* 0x000000600400780c */ /* 0x000fe20003f64270 */
[----:B------:R-:W-:Y:S01]  /*5840*/  @P4 IMAD.MOV.U32 R4, RZ, RZ, R6 ;  /* 0x000000ffff044224 */ /* 0x000fe200078e0006 */
[----:B------:R-:W-:-:S02]  /*5850*/  F2FP.BF16.F32.PACK_AB R39, RZ, R39 ;  /* 0x00000027ff27723e */ /* 0x000fc400000010ff */
[----:B------:R-:W-:Y:S02]  /*5860*/  F2FP.BF16.F32.PACK_AB R24, RZ, R24 ;  /* 0x00000018ff18723e */ /* 0x000fe400000010ff */
[----:B------:R0:W-:Y:S01]  /*5870*/  @P4 STG.E.U16 desc[UR36][R4.64+0xb0], R38 ;  /* 0x0000b02604004986 */ /* 0x0001e2000c101524 */
[C---:B------:R-:W-:Y:S02]  /*5880*/  ISETP.GT.AND P4, PT, R3.reuse, RZ, P2 ;  /* 0x000000ff0300720c */ /* 0x040fe40001784270 */
[----:B------:R-:W-:Y:S02]  /*5890*/  F2FP.BF16.F32.PACK_AB R25, RZ, R25 ;  /* 0x00000019ff19723e */ /* 0x000fe400000010ff */
[----:B------:R-:W-:Y:S02]  /*58a0*/  ISETP.GT.AND P2, PT, R3, 0x8, P2 ;  /* 0x000000080300780c */ /* 0x000fe40001744270 */
[----:B------:R-:W-:Y:S02]  /*58b0*/  F2FP.BF16.F32.PACK_AB R26, RZ, R26 ;  /* 0x0000001aff1a723e */ /* 0x000fe400000010ff */
[----:B------:R-:W-:-:S02]  /*58c0*/  F2FP.BF16.F32.PACK_AB R27, RZ, R27 ;  /* 0x0000001bff1b723e */ /* 0x000fc400000010ff */
[----:B------:R-:W-:Y:S01]  /*58d0*/  F2FP.BF16.F32.PACK_AB R28, RZ, R28 ;  /* 0x0000001cff1c723e */ /* 0x000fe200000010ff */
[----:B0-----:R-:W-:Y:S01]  /*58e0*/  @P5 IMAD.MOV.U32 R4, RZ, RZ, R6 ;  /* 0x000000ffff045224 */ /* 0x001fe200078e0006 */
[----:B------:R-:W-:Y:S01]  /*58f0*/  F2FP.BF16.F32.PACK_AB R29, RZ, R29 ;  /* 0x0000001dff1d723e */ /* 0x000fe200000010ff */
[----:B------:R-:W-:Y:S01]  /*5900*/  @P5 IMAD.MOV.U32 R5, RZ, RZ, R7 ;  /* 0x000000ffff055224 */ /* 0x000fe200078e0007 */
[----:B------:R-:W-:Y:S02]  /*5910*/  F2FP.BF16.F32.PACK_AB R30, RZ, R30 ;  /* 0x0000001eff1e723e */ /* 0x000fe400000010ff */
[----:B------:R-:W-:Y:S02]  /*5920*/  F2FP.BF16.F32.PACK_AB R31, RZ, R31 ;  /* 0x0000001fff1f723e */ /* 0x000fe400000010ff */
[----:B------:R0:W-:Y:S01]  /*5930*/  @P5 STG.E.U16 desc[UR36][R4.64+0xb2], R39 ;  /* 0x0000b22704005986 */ /* 0x0001e2000c101524 */
[C---:B------:R-:W-:Y:S02]  /*5940*/  ISETP.GT.AND P5, PT, R3.reuse, RZ, P3 ;  /* 0x000000ff0300720c */ /* 0x040fe40001fa4270 */
[----:B------:R-:W-:-:S11]  /*5950*/  ISETP.GT.AND P3, PT, R3, 0x8, P3 ;  /* 0x000000080300780c */ /* 0x000fd60001f64270 */
[----:B0-----:R-:W-:Y:S02]  /*5960*/  @P5 IMAD.MOV.U32 R4, RZ, RZ, R8 ;  /* 0x000000ffff045224 */ /* 0x001fe400078e0008 */
[----:B------:R-:W-:-:S05]  /*5970*/  @P5 IMAD.MOV.U32 R5, RZ, RZ, R9 ;  /* 0x000000ffff055224 */ /* 0x000fca00078e0009 */
[----:B------:R0:W-:Y:S01]  /*5980*/  @P5 STG.E.U16 desc[UR36][R4.64+0xc0], R24 ;  /* 0x0000c01804005986 */ /* 0x0001e2000c101524 */
[C---:B------:R-:W-:Y:S02]  /*5990*/  ISETP.GT.AND P5, PT, R3.reuse, RZ, P0 ;  /* 0x000000ff0300720c */ /* 0x040fe400007a4270 */
[----:B------:R-:W-:Y:S01]  /*59a0*/  ISETP.GT.AND P0, PT, R3, 0x8, P0 ;  /* 0x000000080300780c */ /* 0x000fe20000704270 */
[----:B0-----:R-:W-:Y:S02]  /*59b0*/  @P4 IMAD.MOV.U32 R4, RZ, RZ, R8 ;  /* 0x000000ffff044224 */ /* 0x001fe400078e0008 */
[----:B------:R-:W-:-:S05]  /*59c0*/  @P4 IMAD.MOV.U32 R5, RZ, RZ, R9 ;  /* 0x000000ffff054224 */ /* 0x000fca00078e0009 */
[----:B------:R0:W-:Y:S01]  /*59d0*/  @P4 STG.E.U16 desc[UR36][R4.64+0xc2], R25 ;  /* 0x0000c21904004986 */ /* 0x0001e2000c101524 */
[C---:B------:R-:W-:Y:S02]  /*59e0*/  ISETP.GT.AND P4, PT, R3.reuse, RZ, P1 ;  /* 0x000000ff0300720c */ /* 0x040fe40000f84270 */
[----:B------:R-:W-:Y:S01]  /*59f0*/  ISETP.GT.AND P1, PT, R3, 0x8, P1 ;  /* 0x000000080300780c */ /* 0x000fe20000f24270 */
[----:B0-----:R-:W-:Y:S02]  /*5a00*/  @P3 IMAD.MOV.U32 R4, RZ, RZ, R6 ;  /* 0x000000ffff043224 */ /* 0x001fe400078e0006 */
[----:B------:R-:W-:-:S05]  /*5a10*/  @P3 IMAD.MOV.U32 R5, RZ, RZ, R7 ;  /* 0x000000ffff053224 */ /* 0x000fca00078e0007 */
[----:B------:R0:W-:Y:S02]  /*5a20*/  @P3 STG.E.U16 desc[UR36][R4.64+0xc0], R26 ;  /* 0x0000c01a04003986 */ /* 0x0001e4000c101524 */
[----:B0-----:R-:W-:Y:S02]  /*5a30*/  @P2 IMAD.MOV.U32 R4, RZ, RZ, R6 ;  /* 0x000000ffff042224 */ /* 0x001fe400078e0006 */
[----:B------:R-:W-:-:S05]  /*5a40*/  @P2 IMAD.MOV.U32 R5, RZ, RZ, R7 ;  /* 0x000000ffff052224 */ /* 0x000fca00078e0007 */
[----:B------:R0:W-:Y:S02]  /*5a50*/  @P2 STG.E.U16 desc[UR36][R4.64+0xc2], R27 ;  /* 0x0000c21b04002986 */ /* 0x0001e4000c101524 */
[----:B0-----:R-:W-:Y:S02]  /*5a60*/  @P4 IMAD.MOV.U32 R4, RZ, RZ, R8 ;  /* 0x000000ffff044224 */ /* 0x001fe400078e0008 */
[----:B------:R-:W-:-:S05]  /*5a70*/  @P4 IMAD.MOV.U32 R5, RZ, RZ, R9 ;  /* 0x000000ffff054224 */ /* 0x000fca00078e0009 */
[----:B------:R0:W-:Y:S04]  /*5a80*/  @P4 STG.E.U16 desc[UR36][R4.64+0xd0], R28 ;  /* 0x0000d01c04004986 */ /* 0x0001e8000c101524 */
[----:B------:R1:W-:Y:S01]  /*5a90*/  @P5 STG.E.U16 desc[UR36][R8.64+0xd2], R29 ;  /* 0x0000d21d08005986 */ /* 0x0003e2000c101524 */
[----:B0-----:R-:W-:Y:S02]  /*5aa0*/  @P1 IMAD.MOV.U32 R4, RZ, RZ, R6 ;  /* 0x000000ffff041224 */ /* 0x001fe400078e0006 */
[----:B------:R-:W-:-:S05]  /*5ab0*/  @P1 IMAD.MOV.U32 R5, RZ, RZ, R7 ;  /* 0x000000ffff051224 */ /* 0x000fca00078e0007 */
[----:B------:R1:W-:Y:S04]  /*5ac0*/  @P1 STG.E.U16 desc[UR36][R4.64+0xd0], R30 ;  /* 0x0000d01e04001986 */ /* 0x0003e8000c101524 */
[----:B------:R1:W-:Y:S02]  /*5ad0*/  @P0 STG.E.U16 desc[UR36][R6.64+0xd2], R31 ;  /* 0x0000d21f06000986 */ /* 0x0003e4000c101524 */
.L_x_139:
[----:B------:R-:W-:Y:S05]  /*5ae0*/  BSYNC B0 ;  /* 0x0000000000007941 */ /* 0x000fea0003800000 */
.L_x_29:
[----:B------:R-:W-:Y:S01]  /*5af0*/  ULDC UR4, c[0x0][0xc] ;  /* 0x0000030000047ab9 */ /* 0x000fe20000000800 */
[----:B------:R-:W-:Y:S01]  /*5b00*/  ULDC UR5, c[0x0][0x10] ;  /* 0x0000040000057ab9 */ /* 0x000fe20000000800 */
[----:B------:R-:W0:Y:S01]  /*5b10*/  LDC R3, c[0x0][0x14] ;  /* 0x00000500ff037b82 */ /* 0x000e220000000800 */
[----:B------:R-:W-:Y:S01]  /*5b20*/  UIMAD.WIDE.U32 UR4, UR4, UR5, URZ ;  /* 0x00000005040472a5 */ /* 0x000fe2000f8e003f */
[----:B------:R-:W-:Y:S02]  /*5b30*/  IMAD.MOV.U32 R83, RZ, RZ, -0x1 ;  /* 0xffffffffff537424 */ /* 0x000fe400078e00ff */
[----:B------:R-:W-:-:S03]  /*5b40*/  IMAD.MOV.U32 R81, RZ, RZ, -0x1 ;  /* 0xffffffffff517424 */ /* 0x000fc600078e00ff */
[----:B0-----:R-:W-:-:S04]  /*5b50*/  IMAD.WIDE.U32 R16, R3, UR4, R16 ;  /* 0x0000000403107c25 */ /* 0x001fc8000f8e0010 */
[----:B------:R-:W-:Y:S01]  /*5b60*/  IMAD R3, R3, UR5, RZ ;  /* 0x0000000503037c24 */ /* 0x000fe2000f8e02ff */
[----:B------:R-:W-:Y:S02]  /*5b70*/  ULDC.64 UR4, c[0x0][0x650] ;  /* 0x0001940000047ab9 */ /* 0x000fe40000000a00 */
[----:B------:R-:W-:Y:S01]  /*5b80*/  ISETP.GE.U32.AND P0, PT, R16, UR4, PT ;  /* 0x0000000410007c0c */ /* 0x000fe2000bf06070 */
[--C-:B------:R-:W-:Y:S01]  /*5b90*/  IMAD.IADD R17, R17, 0x1, R3.reuse ;  /* 0x0000000111117824 */ /* 0x100fe200078e0203 */
[----:B------:R-:W-:-:S04]  /*5ba0*/  PRMT R3, RZ, 0x7610, R3 ;  /* 0x00007610ff037816 */ /* 0x000fc80000000003 */
[----:B------:R-:W-:-:S13]  /*5bb0*/  ISETP.GE.U32.AND.EX P0, PT, R17, UR5, PT, P0 ;  /* 0x0000000511007c0c */ /* 0x000fda000bf06100 */
[----:B------:R-:W-:Y:S05]  /*5bc0*/  @P0 BRA `(.L_x_140) ;  /* 0x0000000400640947 */ /* 0x000fea0003800000 */
[----:B---3--:R-:W0:Y:S01]  /*5bd0*/  S2R R12, SR_CTAID.X ;  /* 0x00000000000c7919 */ /* 0x008e220000002500 */
[----:B------:R-:W3:Y:S01]  /*5be0*/  LDC.64 R10, c[0x0][0x628] ;  /* 0x00018a00ff0a7b82 */ /* 0x000ee20000000a00 */
[----:B------:R-:W-:Y:S01]  /*5bf0*/  ULDC UR4, c[0x0][0x150] ;  /* 0x0000540000047ab9 */ /* 0x000fe20000000800 */
[----:B-1----:R-:W-:Y:S01]  /*5c00*/  IMAD.MOV.U32 R8, RZ, RZ, R16 ;  /* 0x000000ffff087224 */ /* 0x002fe200078e0010 */
[----:B------:R-:W1:Y:S01]  /*5c10*/  S2R R24, SR_CTAID.Y ;  /* 0x0000000000187919 */ /* 0x000e620000002600 */
[----:B------:R-:W-:-:S04]  /*5c20*/  IMAD.MOV.U32 R9, RZ, RZ, R17 ;  /* 0x000000ffff097224 */ /* 0x000fc800078e0011 */
[----:B------:R-:W1:Y:S08]  /*5c30*/  LDC R21, c[0x0][0x144] ;  /* 0x00005100ff157b82 */ /* 0x000e700000000800 */
[----:B------:R-:W1:Y:S08]  /*5c40*/  LDC R0, c[0x0][0x630] ;  /* 0x00018c00ff007b82 */ /* 0x000e700000000800 */
[----:B------:R-:W1:Y:S01]  /*5c50*/  LDC.64 R14, c[0x0][0x620] ;  /* 0x00018800ff0e7b82 */ /* 0x000e620000000a00 */
[----:B---3--:R-:W-:-:S04]  /*5c60*/  ISETP.NE.U32.AND P0, PT, R10, RZ, PT ;  /* 0x000000ff0a00720c */ /* 0x008fc80003f05070 */
[----:B------:R-:W-:Y:S02]  /*5c70*/  ISETP.NE.AND.EX P0, PT, R11, RZ, PT, P0 ;  /* 0x000000ff0b00720c */ /* 0x000fe40003f05300 */
[----:B0-----:R-:W-:-:S05]  /*5c80*/  I2FP.F32.U32 R3, R12 ;  /* 0x0000000c00037245 */ /* 0x001fca0000201000 */
[----:B------:R-:W-:-:S04]  /*5c90*/  FMUL R3, R3, UR4 ;  /* 0x0000000403037c20 */ /* 0x000fc80008400000 */
[----:B------:R0:W3:Y:S02]  /*5ca0*/  F2I.U32.TRUNC.NTZ R20, R3 ;  /* 0x0000000300147305 */ /* 0x0000e4000020f000 */
[----:B------:R-:W-:Y:S05]  /*5cb0*/  @!P0 BRA `(.L_x_141) ;  /* 0x0000000000288947 */ /* 0x000fea0003800000 */
[----:B0-----:R-:W0:Y:S02]  /*5cc0*/  LDC R3, c[0x0][0x634] ;  /* 0x00018d00ff037b82 */ /* 0x001e240000000800 */
[----:B0-----:R-:W-:-:S05]  /*5cd0*/  IADD3 R3, P0, R16, R3, RZ ;  /* 0x0000000310037210 */ /* 0x001fca0007f1e0ff */
[----:B------:R-:W-:-:S04]  /*5ce0*/  IMAD.X R13, RZ, RZ, R17, P0 ;  /* 0x000000ffff0d7224 */ /* 0x000fc800000e0611 */
[----:B------:R-:W-:-:S04]  /*5cf0*/  IMAD.WIDE.U32 R4, R13, R10, RZ ;  /* 0x0000000a0d047225 */ /* 0x000fc800078e00ff */
[----:B--2-4-:R-:W-:-:S04]  /*5d00*/  IMAD.WIDE.U32 R6, P0, R3, R11, R4 ;  /* 0x0000000b03067225 */ /* 0x014fc80007800004 */
[----:B------:R-:W-:-:S04]  /*5d10*/  IMAD.WIDE.U32 R4, R3, R10, RZ ;  /* 0x0000000a03047225 */ /* 0x000fc800078e00ff */
[----:B------:R-:W-:Y:S01]  /*5d20*/  IMAD.X R9, RZ, RZ, RZ, P0 ;  /* 0x000000ffff097224 */ /* 0x000fe200000e06ff */
[----:B------:R-:W-:Y:S01]  /*5d30*/  IADD3 RZ, P0, R5, R6, RZ ;  /* 0x0000000605ff7210 */ /* 0x000fe20007f1e0ff */
[----:B------:R-:W-:-:S04]  /*5d40*/  IMAD.MOV.U32 R8, RZ, RZ, R7 ;  /* 0x000000ffff087224 */ /* 0x000fc800078e0007 */
[----:B------:R-:W-:-:S08]  /*5d50*/  IMAD.WIDE.U32.X R8, R13, R11, R8, P0 ;  /* 0x0000000b0d087225 */ /* 0x000fd000000e0408 */
.L_x_141:
[----:B------:R-:W2:Y:S01]  /*5d60*/  LDC.64 R28, c[0x0][0x640] ;  /* 0x00019000ff1c7b82 */ /* 0x000ea20000000a00 */
[-CC-:B-1----:R-:W-:Y:S01]  /*5d70*/  SHF.R.U64 R81, R8, R0.reuse, R9.reuse ;  /* 0x0000000008517219 */ /* 0x182fe20000001209 */
[----:B---3--:R-:W-:Y:S01]  /*5d80*/  IMAD.MOV R20, RZ, RZ, -R20 ;  /* 0x000000ffff147224 */ /* 0x008fe200078e0a14 */
[----:B------:R-:W-:Y:S01]  /*5d90*/  SHF.R.U32.HI R0, RZ, R0, R9 ;  /* 0x00000000ff007219 */ /* 0x000fe20000011609 */
[----:B------:R-:W-:Y:S01]  /*5da0*/  ULDC UR4, c[0x0][0x154] ;  /* 0x0000550000047ab9 */ /* 0x000fe20000000800 */
[----:B0-----:R-:W-:Y:S01]  /*5db0*/  IADD3 R3, P0, RZ, -R81, RZ ;  /* 0x80000051ff037210 */ /* 0x001fe20007f1e0ff */
[----:B------:R-:W-:Y:S02]  /*5dc0*/  IMAD R21, R21, R20, R12 ;  /* 0x0000001415157224 */ /* 0x000fe400078e020c */
[----:B--2-4-:R-:W0:Y:S01]  /*5dd0*/  LDC R6, c[0x0][0x618] ;  /* 0x00018600ff067b82 */ /* 0x014e220000000800 */
[----:B------:R-:W-:Y:S02]  /*5de0*/  IMAD.MOV.U32 R7, RZ, RZ, 0x1 ;  /* 0x00000001ff077424 */ /* 0x000fe400078e00ff */
[----:B------:R-:W-:-:S04]  /*5df0*/  IMAD.X R5, RZ, RZ, ~R0, P0 ;  /* 0x000000ffff057224 */ /* 0x000fc800000e0e00 */
[-C--:B------:R-:W-:Y:S01]  /*5e00*/  IMAD R0, R5, R14.reuse, RZ ;  /* 0x0000000e05007224 */ /* 0x080fe200078e02ff */
[----:B------:R-:W1:Y:S01]  /*5e10*/  LDC R8, c[0x0][0x608] ;  /* 0x00018200ff087b82 */ /* 0x000e620000000800 */
[----:B------:R-:W-:-:S04]  /*5e20*/  IMAD.WIDE.U32 R4, R3, R14, R16 ;  /* 0x0000000e03047225 */ /* 0x000fc800078e0010 */
[----:B------:R-:W-:Y:S01]  /*5e30*/  IMAD R3, R3, R15, R0 ;  /* 0x0000000f03037224 */ /* 0x000fe200078e0200 */
[----:B------:R-:W-:Y:S02]  /*5e40*/  I2FP.F32.U32 R0, R24 ;  /* 0x0000001800007245 */ /* 0x000fe40000201000 */
[----:B------:R-:W2:Y:S01]  /*5e50*/  LDC R26, c[0x0][0x658] ;  /* 0x00019600ff1a7b82 */ /* 0x000ea20000000800 */
[----:B------:R-:W-:Y:S01]  /*5e60*/  IMAD.IADD R3, R5, 0x1, R3 ;  /* 0x0000000105037824 */ /* 0x000fe200078e0203 */
[----:B------:R-:W-:Y:S01]  /*5e70*/  ISETP.NE.U32.AND P0, PT, R28, RZ, PT ;  /* 0x000000ff1c00720c */ /* 0x000fe20003f05070 */
[----:B------:R-:W-:Y:S01]  /*5e80*/  FMUL R0, R0, UR4 ;  /* 0x0000000400007c20 */ /* 0x000fe20008400000 */
[----:B------:R-:W-:Y:S02]  /*5e90*/  IMAD.MOV.U32 R5, RZ, RZ, -0x1 ;  /* 0xffffffffff057424 */ /* 0x000fe400078e00ff */
[----:B------:R-:W-:Y:S01]  /*5ea0*/  ISETP.NE.AND.EX P0, PT, R29, RZ, PT, P0 ;  /* 0x000000ff1d00720c */ /* 0x000fe20003f05300 */
[----:B------:R3:W4:Y:S01]  /*5eb0*/  F2I.U32.TRUNC.NTZ R13, R0 ;  /* 0x00000000000d7305 */ /* 0x000722000020f000 */
[----:B------:R-:W3:Y:S01]  /*5ec0*/  LDC R15, c[0x0][0x148] ;  /* 0x00005200ff0f7b82 */ /* 0x000ee20000000800 */
[----:B0-----:R-:W-:-:S02]  /*5ed0*/  SHF.R.U64 R12, R4, R6, R3 ;  /* 0x00000006040c7219 */ /* 0x001fc40000001203 */
[----:B------:R-:W-:-:S05]  /*5ee0*/  SHF.R.U32.HI R3, RZ, R6, R3 ;  /* 0x00000006ff037219 */ /* 0x000fca0000011603 */
[----:B------:R-:W0:Y:S01]  /*5ef0*/  LDC R20, c[0x0][0x600] ;  /* 0x00018000ff147b82 */ /* 0x000e220000000800 */
[-CC-:B-1----:R-:W-:Y:S02]  /*5f00*/  SHF.R.U64 R10, R12, R8.reuse, R3.reuse ;  /* 0x000000080c0a7219 */ /* 0x182fe40000001203 */
[----:B------:R-:W-:-:S05]  /*5f10*/  SHF.R.U32.HI R3, RZ, R8, R3 ;  /* 0x00000008ff037219 */ /* 0x000fca0000011603 */
[----:B------:R-:W1:Y:S01]  /*5f20*/  LDC R27, c[0x0][0x648] ;  /* 0x00019200ff1b7b82 */ /* 0x000e620000000800 */
[-C--:B--2---:R-:W-:Y:S02]  /*5f30*/  SHF.L.U32 R4, R5, R26.reuse, RZ ;  /* 0x0000001a05047219 */ /* 0x084fe400000006ff */
[-CC-:B------:R-:W-:Y:S02]  /*5f40*/  SHF.R.U64 R14, R10, R26.reuse, R3.reuse ;  /* 0x0000001a0a0e7219 */ /* 0x180fe40000001203 */
[----:B------:R-:W-:Y:S02]  /*5f50*/  SHF.R.U32.HI R5, RZ, R26, R3 ;  /* 0x0000001aff057219 */ /* 0x000fe40000011603 */
[----:B------:R-:W-:Y:S01]  /*5f60*/  LOP3.LUT R25, RZ, R4, RZ, 0x33, !PT ;  /* 0x00000004ff197212 */ /* 0x000fe200078e33ff */
[----:B------:R-:W2:Y:S01]  /*5f70*/  LDC R30, c[0x0][0x638] ;  /* 0x00018e00ff1e7b82 */ /* 0x000ea20000000800 */
[----:B------:R-:W-:Y:S01]  /*5f80*/  SHF.L.U32 R26, R7, R26, RZ ;  /* 0x0000001a071a7219 */ /* 0x000fe200000006ff */
[----:B------:R-:W-:-:S06]  /*5f90*/  IMAD.MOV.U32 R4, RZ, RZ, R14 ;  /* 0x000000ffff047224 */ /* 0x000fcc00078e000e */
[----:B------:R-:W0:Y:S01]  /*5fa0*/  LDC R31, c[0x0][0x610] ;  /* 0x00018400ff1f7b82 */ /* 0x000e220000000800 */
[----:B----4-:R-:W-:Y:S05]  /*5fb0*/  @!P0 BRA `(.L_x_142) ;  /* 0x0000000000288947 */ /* 0x010fea0003800000 */
[----:B------:R-:W4:Y:S02]  /*5fc0*/  LDC R3, c[0x0][0x64c] ;  /* 0x00019300ff037b82 */ /* 0x000f240000000800 */
[----:B----4-:R-:W-:-:S05]  /*5fd0*/  IADD3 R3, P0, R14, R3, RZ ;  /* 0x000000030e037210 */ /* 0x010fca0007f1e0ff */
        /* <DEDUP_REMOVED lines=8> */
.L_x_142:
[----:B------:R-:W-:Y:S01]  /*6060*/  ISETP.NE.AND P0, PT, R2, 0x1, PT ;  /* 0x000000010200780c */ /* 0x000fe20003f05270 */
[----:B0-----:R-:W-:Y:S01]  /*6070*/  VIADD R7, R20, 0xffffffff ;  /* 0xffffffff14077836 */ /* 0x001fe20000000000 */
[----:B-1-3--:R-:W-:Y:S01]  /*6080*/  SHF.R.U64 R0, R4, R27, R5 ;  /* 0x0000001b04007219 */ /* 0x00afe20000001205 */
[----:B------:R-:W-:Y:S01]  /*6090*/  IMAD.MOV R13, RZ, RZ, -R13 ;  /* 0x000000ffff0d7224 */ /* 0x000fe200078e0a0d */
[----:B------:R-:W-:Y:S01]  /*60a0*/  LOP3.LUT R5, R10, R25, RZ, 0xc0, !PT ;  /* 0x000000190a057212 */ /* 0x000fe200078ec0ff */
[----:B------:R-:W-:Y:S01]  /*60b0*/  IMAD.MOV.U32 R4, RZ, RZ, 0x1 ;  /* 0x00000001ff047424 */ /* 0x000fe200078e00ff */
[----:B------:R-:W-:Y:S01]  /*60c0*/  LOP3.LUT R12, R12, R7, RZ, 0xc0, !PT ;  /* 0x000000070c0c7212 */ /* 0x000fe200078ec0ff */
[----:B------:R-:W-:Y:S02]  /*60d0*/  IMAD.MOV R3, RZ, RZ, -R0 ;  /* 0x000000ffff037224 */ /* 0x000fe400078e0a00 */
[----:B------:R-:W-:Y:S02]  /*60e0*/  IMAD R0, R26, R0, R5 ;  /* 0x000000001a007224 */ /* 0x000fe400078e0205 */
[----:B--2---:R-:W-:-:S02]  /*60f0*/  IMAD R3, R3, R30, R14 ;  /* 0x0000001e03037224 */ /* 0x004fc400078e020e */
[----:B------:R-:W-:Y:S02]  /*6100*/  @P0 IMAD R21, R15, R13, R24 ;  /* 0x0000000d0f150224 */ /* 0x000fe400078e0218 */
[----:B------:R-:W-:Y:S01]  /*6110*/  IMAD R5, R3, R20, R12 ;  /* 0x0000001403057224 */ /* 0x000fe200078e020c */
[----:B------:R-:W-:Y:S01]  /*6120*/  PRMT R3, R4, 0x7610, R3 ;  /* 0x0000761004037816 */ /* 0x000fe20000000003 */
[----:B------:R-:W-:-:S05]  /*6130*/  IMAD R0, R0, R31, R21 ;  /* 0x0000001f00007224 */ /* 0x000fca00078e0215 */
[----:B------:R-:W-:Y:S02]  /*6140*/  SEL R83, R5, R0, !P0 ;  /* 0x0000000005537207 */ /* 0x000fe40004000000 */
[----:B------:R-:W-:-:S07]  /*6150*/  SEL R0, R0, R5, !P0 ;  /* 0x0000000500007207 */ /* 0x000fce0004000000 */
.L_x_140:
[----:B------:R-:W-:Y:S01]  /*6160*/  LOP3.LUT P0, RZ, R3, 0xff, RZ, 0xc0, !PT ;  /* 0x000000ff03ff7812 */ /* 0x000fe2000780c0ff */
[----:B------:R-:W-:-:S12]  /*6170*/  IMAD.MOV.U32 R82, RZ, RZ, R0 ;  /* 0x000000ffff527224 */ /* 0x000fd800078e0000 */
[----:B------:R-:W-:Y:S05]  /*6180*/  @P0 BRA `(.L_x_143) ;  /* 0xffffffb000440947 */ /* 0x000fea000383ffff */
[----:B------:R-:W-:Y:S05]  /*6190*/  EXIT ;  /* 0x000000000000794d */ /* 0x000fea0003800000 */
.L_x_4:
[----:B0-----:R-:W-:Y:S01]  /*61a0*/  ULDC.64 UR4, c[0x0][0x650] ;  /* 0x0001940000047ab9 */ /* 0x001fe20000000a00 */
        /* <DEDUP_REMOVED lines=25> */
.L_x_145:
[--C-:B------:R-:W-:Y:S01]  /*6340*/  SHF.R.U64 R12, R10, R14, R11.reuse ;  /* 0x0000000e0a0c7219 */ /* 0x100fe2000000120b */
[----:B------:R-:W0:Y:S01]  /*6350*/  LDC R22, c[0x0][0x618] ;  /* 0x00018600ff167b82 */ /* 0x000e220000000800 */
[----:B------:R-:W-:Y:S01]  /*6360*/  I2FP.F32.U32 R6, R4 ;  /* 0x0000000400067245 */ /* 0x000fe20000201000 */
[----:B------:R-:W-:Y:S01]  /*6370*/  ULDC UR4, c[0x0][0x150] ;  /* 0x0000540000047ab9 */ /* 0x000fe20000000800 */
[----:B------:R-:W-:Y:S02]  /*6380*/  SHF.R.U32.HI R5, RZ, R14, R11 ;  /* 0x0000000eff057219 */ /* 0x000fe4000001160b */
[----:B------:R-:W-:Y:S01]  /*6390*/  IADD3 R9, P0, RZ, -R12, RZ ;  /* 0x8000000cff097210 */ /* 0x000fe20007f1e0ff */
[----:B------:R-:W-:Y:S01]  /*63a0*/  FMUL R11, R6, UR4 ;  /* 0x00000004060b7c20 */ /* 0x000fe20008400000 */
[----:B------:R-:W-:Y:S01]  /*63b0*/  ULDC UR4, c[0x0][0x154] ;  /* 0x0000550000047ab9 */ /* 0x000fe20000000800 */
[----:B------:R-:W1:Y:S02]  /*63c0*/  LDC.64 R24, c[0x0][0x640] ;  /* 0x00019000ff187b82 */ /* 0x000e640000000a00 */
[----:B------:R-:W-:-:S02]  /*63d0*/  IMAD.X R5, RZ, RZ, ~R5, P0 ;  /* 0x000000ffff057224 */ /* 0x000fc400000e0e05 */
[----:B------:R-:W2:Y:S01]  /*63e0*/  F2I.U32.TRUNC.NTZ R11, R11 ;  /* 0x0000000b000b7305 */ /* 0x000ea2000020f000 */
[----:B------:R-:W-:-:S03]  /*63f0*/  IMAD.WIDE.U32 R6, R9, R20, R16 ;  /* 0x0000001409067225 */ /* 0x000fc600078e0010 */
[----:B------:R-:W3:Y:S01]  /*6400*/  LDC R13, c[0x0][0x144] ;  /* 0x00005100ff0d7b82 */ /* 0x000ee20000000800 */
[----:B------:R-:W-:-:S04]  /*6410*/  IMAD R8, R5, R20, RZ ;  /* 0x0000001405087224 */ /* 0x000fc800078e02ff */
[----:B------:R-:W-:Y:S02]  /*6420*/  IMAD R5, R9, R21, R8 ;  /* 0x0000001509057224 */ /* 0x000fe400078e0208 */
[----:B------:R-:W-:Y:S01]  /*6430*/  IMAD.MOV.U32 R8, RZ, RZ, -0x1 ;  /* 0xffffffffff087424 */ /* 0x000fe200078e00ff */
[----:B------:R-:W4:Y:S01]  /*6440*/  LDC R14, c[0x0][0x608] ;  /* 0x00018200ff0e7b82 */ /* 0x000f220000000800 */
[----:B------:R-:W-:Y:S01]  /*6450*/  IMAD.IADD R5, R7, 0x1, R5 ;  /* 0x0000000107057824 */ /* 0x000fe200078e0205 */
[----:B------:R-:W-:-:S04]  /*6460*/  I2FP.F32.U32 R7, R3 ;  /* 0x0000000300077245 */ /* 0x000fc80000201000 */
[-C--:B0-----:R-:W-:Y:S01]  /*6470*/  SHF.R.U64 R10, R6, R22.reuse, R5 ;  /* 0x00000016060a7219 */ /* 0x081fe20000001205 */
[----:B--2---:R-:W-:Y:S01]  /*6480*/  IMAD.MOV R6, RZ, RZ, -R11 ;  /* 0x000000ffff067224 */ /* 0x004fe200078e0a0b */
[----:B------:R-:W0:Y:S01]  /*6490*/  LDC R9, c[0x0][0x658] ;  /* 0x00019600ff097b82 */ /* 0x000e220000000800 */
[----:B-1----:R-:W-:Y:S01]  /*64a0*/  ISETP.NE.U32.AND P0, PT, R24, RZ, PT ;  /* 0x000000ff1800720c */ /* 0x002fe20003f05070 */
[----:B------:R-:W-:Y:S01]  /*64b0*/  FMUL R7, R7, UR4 ;  /* 0x0000000407077c20 */ /* 0x000fe20008400000 */
[----:B------:R-:W-:Y:S02]  /*64c0*/  SHF.R.U32.HI R5, RZ, R22, R5 ;  /* 0x00000016ff057219 */ /* 0x000fe40000011605 */
[----:B------:R-:W-:-:S03]  /*64d0*/  ISETP.NE.AND.EX P0, PT, R25, RZ, PT, P0 ;  /* 0x000000ff1900720c */ /* 0x000fc60003f05300 */
[----:B------:R-:W1:Y:S01]  /*64e0*/  LDC R20, c[0x0][0x148] ;  /* 0x00005200ff147b82 */ /* 0x000e620000000800 */
[----:B---3--:R-:W-:Y:S02]  /*64f0*/  IMAD R23, R13, R6, R4 ;  /* 0x000000060d177224 */ /* 0x008fe400078e0204 */
[----:B------:R-:W-:-:S05]  /*6500*/  IMAD.MOV.U32 R6, RZ, RZ, 0x1 ;  /* 0x00000001ff067424 */ /* 0x000fca00078e00ff */
[----:B------:R-:W2:Y:S01]  /*6510*/  LDC R21, c[0x0][0x600] ;  /* 0x00018000ff157b82 */ /* 0x000ea20000000800 */
[-CC-:B----4-:R-:W-:Y:S02]  /*6520*/  SHF.R.U64 R13, R10, R14.reuse, R5.reuse ;  /* 0x0000000e0a0d7219 */ /* 0x190fe40000001205 */
[----:B------:R-:W-:Y:S02]  /*6530*/  SHF.R.U32.HI R4, RZ, R14, R5 ;  /* 0x0000000eff047219 */ /* 0x000fe40000011605 */
[----:B------:R3:W4:Y:S03]  /*6540*/  F2I.U32.TRUNC.NTZ R14, R7 ;  /* 0x00000007000e7305 */ /* 0x000726000020f000 */
[----:B------:R-:W1:Y:S01]  /*6550*/  LDC R26, c[0x0][0x648] ;  /* 0x00019200ff1a7b82 */ /* 0x000e620000000800 */
[-C--:B0-----:R-:W-:Y:S02]  /*6560*/  SHF.R.U64 R15, R13, R9.reuse, R4 ;  /* 0x000000090d0f7219 */ /* 0x081fe40000001204 */
[----:B------:R-:W-:-:S02]  /*6570*/  SHF.L.U32 R8, R8, R9, RZ ;  /* 0x0000000908087219 */ /* 0x000fc400000006ff */
[-C--:B------:R-:W-:Y:S01]  /*6580*/  SHF.R.U32.HI R5, RZ, R9.reuse, R4 ;  /* 0x00000009ff057219 */ /* 0x080fe20000011604 */
[----:B------:R-:W-:Y:S01]  /*6590*/  IMAD.MOV.U32 R4, RZ, RZ, R15 ;  /* 0x000000ffff047224 */ /* 0x000fe200078e000f */
[----:B------:R-:W-:Y:S01]  /*65a0*/  SHF.L.U32 R22, R6, R9, RZ ;  /* 0x0000000906167219 */ /* 0x000fe200000006ff */
[----:B------:R-:W0:Y:S01]  /*65b0*/  LDC R27, c[0x0][0x638] ;  /* 0x00018e00ff1b7b82 */ /* 0x000e220000000800 */
[----:B------:R-:W-:-:S07]  /*65c0*/  LOP3.LUT R28, RZ, R8, RZ, 0x33, !PT ;  /* 0x00000008ff1c7212 */ /* 0x000fce00078e33ff */
        /* <DEDUP_REMOVED lines=12> */
.L_x_146:
[----:B------:R-:W-:Y:S01]  /*6690*/  ISETP.NE.AND P0, PT, R2, 0x1, PT ;  /* 0x000000010200780c */ /* 0x000fe20003f05270 */
[----:B--2---:R-:W-:Y:S01]  /*66a0*/  VIADD R7, R21, 0xffffffff ;  /* 0xffffffff15077836 */ /* 0x004fe20000000000 */
[----:B-1----:R-:W-:Y:S01]  /*66b0*/  SHF.R.U64 R5, R4, R26, R5 ;  /* 0x0000001a04057219 */ /* 0x002fe20000001205 */
[----:B------:R-:W-:Y:S01]  /*66c0*/  IMAD.MOV R14, RZ, RZ, -R14 ;  /* 0x000000ffff0e7224 */ /* 0x000fe200078e0a0e */
[----:B------:R-:W-:Y:S01]  /*66d0*/  LOP3.LUT R4, R13, R28, RZ, 0xc0, !PT ;  /* 0x0000001c0d047212 */ /* 0x000fe200078ec0ff */
[----:B------:R-:W-:Y:S01]  /*66e0*/  IMAD.MOV.U32 R8, RZ, RZ, R12 ;  /* 0x000000ffff087224 */ /* 0x000fe200078e000c */
[----:B------:R-:W-:Y:S01]  /*66f0*/  LOP3.LUT R10, R10, R7, RZ, 0xc0, !PT ;  /* 0x000000070a0a7212 */ /* 0x000fe200078ec0ff */
[----:B------:R-:W-:Y:S02]  /*6700*/  IMAD.MOV R6, RZ, RZ, -R5 ;  /* 0x000000ffff067224 */ /* 0x000fe400078e0a05 */
[----:B------:R-:W-:-:S04]  /*6710*/  IMAD R4, R22, R5, R4 ;  /* 0x0000000516047224 */ /* 0x000fc800078e0204 */
[----:B------:R-:W-:Y:S02]  /*6720*/  @P0 IMAD R23, R20, R14, R3 ;  /* 0x0000000e14170224 */ /* 0x000fe400078e0203 */
[----:B0-----:R-:W-:Y:S02]  /*6730*/  IMAD R3, R6, R27, R15 ;  /* 0x0000001b06037224 */ /* 0x001fe400078e020f */
[----:B------:R-:W-:Y:S02]  /*6740*/  IMAD R7, R4, R29, R23 ;  /* 0x0000001d04077224 */ /* 0x000fe400078e0217 */
[----:B------:R-:W-:Y:S02]  /*6750*/  IMAD R4, R3, R21, R10 ;  /* 0x0000001503047224 */ /* 0x000fe400078e020a */
[----:B------:R-:W-:-:S03]  /*6760*/  IMAD.MOV.U32 R6, RZ, RZ, 0x1 ;  /* 0x00000001ff067424 */ /* 0x000fc600078e00ff */
[----:B------:R-:W-:Y:S02]  /*6770*/  SEL R9, R4, R7, !P0 ;  /* 0x0000000704097207 */ /* 0x000fe40004000000 */
[----:B------:R-:W-:-:S07]  /*6780*/  SEL R7, R7, R4, !P0 ;  /* 0x0000000407077207 */ /* 0x000fce0004000000 */
.L_x_144:
[----:B------:R-:W-:-:S08]  /*6790*/  NOP ;  /* 0x0000000000007918 */ /* 0x000fd00000000000 */
[----:B------:R-:W0:-:S00]  /*67a0*/  USETMAXREG.DEALLOC.CTAPOOL 0x28 ;  /* 0x00000028000079c8 */ /* 0x000e0000080e0500 */
[----:B0-----:R-:W-:-:S13]  /*67b0*/  ISETP.NE.AND P0, PT, R0, RZ, PT ;  /* 0x000000ff0000720c */ /* 0x001fda0003f05270 */
[----:B------:R-:W-:Y:S05]  /*67c0*/  @P0 EXIT ;  /* 0x000000000000094d */ /* 0x000fea0003800000 */
[----:B------:R-:W-:Y:S01]  /*67d0*/  LOP3.LUT P0, RZ, R6, 0xff, RZ, 0xc0, !PT ;  /* 0x000000ff06ff7812 */ /* 0x000fe2000780c0ff */
[----:B------:R-:W-:Y:S02]  /*67e0*/  IMAD.MOV.U32 R0, RZ, RZ, 0x1 ;  /* 0x00000001ff007424 */ /* 0x000fe400078e00ff */
[----:B------:R-:W-:-:S10]  /*67f0*/  IMAD.MOV.U32 R12, RZ, RZ, RZ ;  /* 0x000000ffff0c7224 */ /* 0x000fd400078e00ff */
[----:B------:R-:W-:Y:S05]  /*6800*/  @!P0 BRA `(.L_x_147) ;  /* 0x0000000c00308947 */ /* 0x000fea0003800000 */
[----:B------:R-:W0:Y:S01]  /*6810*/  LDC R0, c[0x0][0x28c] ;  /* 0x0000a300ff007b82 */ /* 0x000e220000000800 */
[----:B------:R-:W-:Y:S01]  /*6820*/  ULDC UR5, c[0x0][0x600] ;  /* 0x0001800000057ab9 */ /* 0x000fe20000000800 */
[----:B------:R-:W-:Y:S01]  /*6830*/  ULDC UR4, c[0x0][0xc] ;  /* 0x0000030000047ab9 */ /* 0x000fe20000000800 */
[----:B------:R-:W-:Y:S01]  /*6840*/  UIADD3 UR16, UR5, -0x1, URZ ;  /* 0xffffffff05107890 */ /* 0x000fe2000fffe03f */
[C---:B------:R-:W-:Y:S01]  /*6850*/  LOP3.LUT P2, RZ, R18.reuse, 0x7f, RZ, 0xc0, !PT ;  /* 0x0000007f12ff7812 */ /* 0x040fe2000784c0ff */
[----:B------:R-:W-:Y:S01]  /*6860*/  ULDC UR6, c[0x0][0x658] ;  /* 0x0001960000067ab9 */ /* 0x000fe20000000800 */
[----:B------:R-:W-:Y:S01]  /*6870*/  ULDC UR5, c[0x0][0x10] ;  /* 0x0000040000057ab9 */ /* 0x000fe20000000800 */
[----:B------:R-:W-:Y:S01]  /*6880*/  UMOV UR7, 0xffffffff ;  /* 0xffffffff00077882 */ /* 0x000fe20000000000 */
[----:B------:R-:W-:Y:S01]  /*6890*/  UMOV UR8, 0x1 ;  /* 0x0000000100087882 */ /* 0x000fe20000000000 */
[----:B------:R-:W-:Y:S01]  /*68a0*/  UIMAD.WIDE.U32 UR4, UR4, UR5, URZ ;  /* 0x00000005040472a5 */ /* 0x000fe2000f8e003f */
[----:B------:R-:W-:Y:S01]  /*68b0*/  LOP3.LUT P0, RZ, R18, 0x1f, RZ, 0xc0, !PT ;  /* 0x0000001f12ff7812 */ /* 0x000fe2000780c0ff */
[----:B------:R-:W-:Y:S01]  /*68c0*/  USHF.L.U32 UR7, UR7, UR6, URZ ;  /* 0x0000000607077299 */ /* 0x000fe2000800063f */
[----:B------:R-:W-:Y:S01]  /*68d0*/  BSSY B0, `(.L_x_147) ;  /* 0x00000bf000007945 */ /* 0x000fe20003800000 */
[----:B------:R-:W-:Y:S01]  /*68e0*/  USHF.L.U32 UR18, UR8, UR6, URZ ;  /* 0x0000000608127299 */ /* 0x000fe2000800063f */
[----:B------:R-:W-:Y:S01]  /*68f0*/  IMAD.MOV.U32 R13, RZ, RZ, 0x1 ;  /* 0x00000001ff0d7424 */ /* 0x000fe200078e00ff */
[----:B------:R-:W-:Y:S01]  /*6900*/  LOP3.LUT R11, R19, 0x2, RZ, 0xfc, !PT ;  /* 0x00000002130b7812 */ /* 0x000fe200078efcff */
[----:B------:R-:W-:Y:S01]  /*6910*/  ULDC UR6, c[0x0][0x14] ;  /* 0x0000050000067ab9 */ /* 0x000fe20000000800 */
[----:B------:R-:W-:Y:S01]  /*6920*/  PLOP3.LUT P0, PT, P0, P2, PT, 0x8a, 0x0 ;  /* 0x000000000000781c */ /* 0x000fe20000705172 */
[----:B------:R-:W-:Y:S01]  /*6930*/  UIMAD.WIDE.U32 UR20, UR4, UR6, URZ ;  /* 0x00000006041472a5 */ /* 0x000fe2000f8e003f */
[----:B------:R-:W-:Y:S01]  /*6940*/  IMAD.MOV.U32 R12, RZ, RZ, RZ ;  /* 0x000000ffff0c7224 */ /* 0x000fe200078e00ff */
[----:B------:R-:W-:-:S02]  /*6950*/  UIMAD UR13, UR5, UR6, URZ ;  /* 0x00000006050d72a4 */ /* 0x000fc4000f8e023f */
[----:B------:R-:W-:Y:S01]  /*6960*/  ULOP3.LUT UR17, URZ, UR7, URZ, 0x33, !UPT ;  /* 0x000000073f117292 */ /* 0x000fe2000f8e333f */
[----:B0-----:R-:W-:Y:S01]  /*6970*/  VIADD R0, R0, 0xf ;  /* 0x0000000f00007836 */ /* 0x001fe20000000000 */
[----:B------:R-:W-:Y:S01]  /*6980*/  UIADD3 UR13, UR21, UR13, URZ ;  /* 0x0000000d150d7290 */ /* 0x000fe2000fffe03f */
[----:B------:R-:W-:-:S03]  /*6990*/  ULDC.64 UR22, c[0x0][0x198] ;  /* 0x0000660000167ab9 */ /* 0x000fc60000000a00 */
[----:B------:R-:W-:-:S04]  /*69a0*/  SHF.R.S32.HI R3, RZ, 0x1f, R0 ;  /* 0x0000001fff037819 */ /* 0x000fc80000011400 */
[----:B------:R-:W-:Y:S01]  /*69b0*/  LEA.HI R3, R3, R0, RZ, 0x4 ;  /* 0x0000000003037211 */ /* 0x000fe200078f20ff */
[----:B------:R-:W-:-:S03]  /*69c0*/  IMAD.MOV.U32 R0, RZ, RZ, 0x1 ;  /* 0x00000001ff007424 */ /* 0x000fc600078e00ff */
[----:B------:R-:W-:-:S05]  /*69d0*/  SHF.R.S32.HI R3, RZ, 0x4, R3 ;  /* 0x00000004ff037819 */ /* 0x000fca0000011403 */
[----:B------:R-:W-:-:S07]  /*69e0*/  VIADD R10, R3, 0x1 ;  /* 0x00000001030a7836 */ /* 0x000fce0000000000 */
.L_x_159:
[----:B------:R-:W-:-:S03]  /*69f0*/  UMOV UR4, 0xffffffff ;  /* 0xffffffff00047882 */ /* 0x000fc60000000000 */
[----:B------:R-:W-:Y:S05]  /*6a00*/  BRA.DIV UR4, `(.L_x_148) ;  /* 0x0000001e04447947 */ /* 0x000fea000b800000 */
[----:B------:R-:W-:-:S13]  /*6a10*/  ELECT P6, URZ, PT ;  /* 0x00000000003f782f */ /* 0x000fda00038c0000 */
.L_x_196:
[----:B------:R-:W0:Y:S01]  /*6a20*/  LDC R4, c[0x0][0x28c] ;  /* 0x0000a300ff047b82 */ /* 0x000e220000000800 */
[----:B------:R-:W-:Y:S01]  /*6a30*/  BSSY B1, `(.L_x_149) ;  /* 0x0000037000017945 */ /* 0x000fe20003800000 */
[----:B0-----:R-:W-:-:S13]  /*6a40*/  ISETP.LT.OR P6, PT, R4, 0x1, !P6 ;  /* 0x000000010400780c */ /* 0x001fda00077c1670 */
[----:B------:R-:W-:Y:S05]  /*6a50*/  @P6 BRA `(.L_x_150) ;  /* 0x0000000000d06947 */ /* 0x000fea0003800000 */
[----:B------:R-:W-:Y:S02]  /*6a60*/  IMAD R15, R9, 0x70, RZ ;  /* 0x00000070090f7824 */ /* 0x000fe400078e02ff */
[----:B------:R-:W-:Y:S02]  /*6a70*/  IMAD.SHL.U32 R18, R7, 0x80, RZ ;  /* 0x0000008007127824 */ /* 0x000fe400078e00ff */
[----:B------:R-:W-:Y:S02]  /*6a80*/  IMAD.MOV.U32 R20, RZ, RZ, RZ ;  /* 0x000000ffff147224 */ /* 0x000fe400078e00ff */
[----:B------:R-:W-:Y:S02]  /*6a90*/  IMAD.MOV.U32 R4, RZ, RZ, R10 ;  /* 0x000000ffff047224 */ /* 0x000fe400078e000a */
[----:B------:R-:W-:Y:S02]  /*6aa0*/  IMAD.MOV.U32 R5, RZ, RZ, R0 ;  /* 0x000000ffff057224 */ /* 0x000fe400078e0000 */
[----:B------:R-:W-:-:S07]  /*6ab0*/  IMAD.MOV.U32 R6, RZ, RZ, R12 ;  /* 0x000000ffff067224 */ /* 0x000fce00078e000c */
.L_x_154:
[----:B------:R-:W0:Y:S01]  /*6ac0*/  S2R R14, SR_CgaCtaId ;  /* 0x00000000000e7919 */ /* 0x000e220000008800 */
[----:B------:R-:W-:Y:S01]  /*6ad0*/  MOV R7, 0x400 ;  /* 0x0000040000077802 */ /* 0x000fe20000000f00 */
[----:B------:R-:W1:Y:S03]  /*6ae0*/  @!P2 LDC R9, c[0x0][0x500] ;  /* 0x00014000ff09ab82 */ /* 0x000e660000000800 */
[----:B0-----:R-:W-:Y:S02]  /*6af0*/  LEA R21, R14, R7, 0x18 ;  /* 0x000000070e157211 */ /* 0x001fe400078ec0ff */
[----:B------:R-:W-:-:S03]  /*6b00*/  SHF.L.U32 R7, R5, 0x1f, RZ ;  /* 0x0000001f05077819 */ /* 0x000fc600000006ff */
[----:B------:R-:W-:-:S04]  /*6b10*/  IMAD R14, R6, 0x8, R21 ;  /* 0x00000008060e7824 */ /* 0x000fc800078e0215 */
[----:B------:R-:W0:Y:S02]  /*6b20*/  SYNCS.PHASECHK.TRANS64.TRYWAIT P1, [R14+URZ+0xf0], R7 ;  /* 0x0000f0070e0075a7 */ /* 0x000e24000802017f */
[----:B01----:R-:W-:Y:S05]  /*6b30*/  @!P1 BRA `(.L_x_151) ;  /* 0x0000001c00189947 */ /* 0x003fea0003800000 */
.L_x_197:
[----:B0-----:R-:W-:Y:S01]  /*6b40*/  PRMT R7, R11, 0x9910, RZ ;  /* 0x000099100b077816 */ /* 0x001fe200000000ff */
[----:B------:R0:W-:Y:S03]  /*6b50*/  @!P2 SYNCS.ARRIVE.TRANS64 RZ, [R14+URZ], R9 ;  /* 0x000000090effa9a7 */ /* 0x0001e6000800003f */
[----:B------:R-:W-:-:S13]  /*6b60*/  ISETP.NE.AND P1, PT, R7, 0x2, PT ;  /* 0x000000020700780c */ /* 0x000fda0003f25270 */
[----:B0-----:R-:W-:Y:S05]  /*6b70*/  @P1 BRA `(.L_x_152) ;  /* 0x0000000000041947 */ /* 0x001fea0003800000 */
[----:B------:R-:W-:Y:S01]  /*6b80*/  BPT.TRAP 0x1 ;  /* 0x000000040000795c */ /* 0x000fe20000300000 */
.L_x_152:
[----:B------:R-:W-:Y:S05]  /*6b90*/  @P0 BRA `(.L_x_153) ;  /* 0x0000000000040947 */ /* 0x000fea0003800000 */
[----:B------:R-:W-:Y:S01]  /*6ba0*/  BPT.TRAP 0x1 ;  /* 0x000000040000795c */ /* 0x000fe20000300000 */
.L_x_153:
[--C-:B------:R-:W-:Y:S01]  /*6bb0*/  IMAD R7, R6, 0x1000, R21.reuse ;  /* 0x0000100006077824 */ /* 0x100fe200078e0215 */
[----:B------:R-:W-:Y:S01]  /*6bc0*/  R2UR UR9, R14 ;  /* 0x000000000e0972ca */ /* 0x000fe200000e0000 */
[----:B------:R-:W-:Y:S01]  /*6bd0*/  IMAD R21, R6, 0xe00, R21 ;  /* 0x00000e0006157824 */ /* 0x000fe200078e0215 */
[----:B------:R-:W-:Y:S01]  /*6be0*/  UIADD3 UR4, UP0, UR22, 0xf0, URZ ;  /* 0x000000f016047890 */ /* 0x000fe2000ff1e03f */
[----:B------:R-:W-:Y:S01]  /*6bf0*/  VIADD R4, R4, 0xffffffff ;  /* 0xffffffff04047836 */ /* 0x000fe20000000000 */
[----:B------:R-:W-:Y:S01]  /*6c00*/  R2UR UR5, R7 ;  /* 0x00000000070572ca */ /* 0x000fe200000e0000 */
[----:B------:R-:W-:Y:S01]  /*6c10*/  UIADD3 UR24, UP1, UR22, 0x1f0, URZ ;  /* 0x000001f016187890 */ /* 0x000fe2000ff3e03f */
[----:B------:R-:W-:Y:S01]  /*6c20*/  R2UR UR8, R21 ;  /* 0x00000000150872ca */ /* 0x000fe200000e0000 */
[----:B------:R-:W-:Y:S01]  /*6c30*/  VIADD R6, R6, 0x1 ;  /* 0x0000000106067836 */ /* 0x000fe20000000000 */
[----:B------:R-:W-:Y:S01]  /*6c40*/  R2UR UR11, R18 ;  /* 0x00000000120b72ca */ /* 0x000fe200000e0000 */
[----:B------:R-:W-:Y:S01]  /*6c50*/  UIADD3.X UR25, URZ, UR23, URZ, UP1, !UPT ;  /* 0x000000173f197290 */ /* 0x000fe20008ffe43f */
[----:B------:R-:W-:Y:S01]  /*6c60*/  R2UR UR10, R20 ;  /* 0x00000000140a72ca */ /* 0x000fe200000e0000 */
[----:B------:R-:W-:Y:S01]  /*6c70*/  UMOV UR6, 0x0 ;  /* 0x0000000000067882 */ /* 0x000fe20000000000 */
[----:B------:R-:W-:Y:S01]  /*6c80*/  R2UR UR12, R8 ;  /* 0x00000000080c72ca */ /* 0x000fe200000e0000 */
[----:B------:R-:W-:Y:S01]  /*6c90*/  UMOV UR7, 0x10000000 ;  /* 0x1000000000077882 */ /* 0x000fe20000000000 */
[----:B------:R-:W-:Y:S01]  /*6ca0*/  R2UR UR19, R15 ;  /* 0x000000000f1372ca */ /* 0x000fe200000e0000 */
[----:B------:R-:W-:Y:S01]  /*6cb0*/  VIADD R20, R20, 0x10 ;  /* 0x0000001014147836 */ /* 0x000fe20000000000 */
[----:B------:R-:W-:Y:S01]  /*6cc0*/  ISETP.GT.AND P3, PT, R4, 0x1, PT ;  /* 0x000000010400780c */ /* 0x000fe20003f64270 */
[----:B------:R-:W-:Y:S01]  /*6cd0*/  UIADD3 UR14, UR5, 0x300, URZ ;  /* 0x00000300050e7890 */ /* 0x000fe2000fffe03f */
[----:B------:R-:W-:Y:S01]  /*6ce0*/  ISETP.NE.AND P1, PT, R6, 0x1e, PT ;  /* 0x0000001e0600780c */ /* 0x000fe20003f25270 */
[----:B------:R-:W-:-:S02]  /*6cf0*/  UIADD3.X UR5, URZ, UR23, URZ, UP0, !UPT ;  /* 0x000000173f057290 */ /* 0x000fc400087fe43f */
[----:B------:R-:W-:Y:S01]  /*6d00*/  UIADD3 UR15, UR8, 0x1e300, URZ ;  /* 0x0001e300080f7890 */ /* 0x000fe2000fffe03f */
[----:B------:R-:W-:Y:S02]  /*6d10*/  SEL R14, RZ, 0x1, P1 ;  /* 0x00000001ff0e7807 */ /* 0x000fe40000800000 */
[----:B------:R-:W-:Y:S01]  /*6d20*/  UMOV UR8, UR14 ;  /* 0x0000000e00087c82 */ /* 0x000fe20008000000 */
[----:B------:R-:W-:Y:S02]  /*6d30*/  SEL R6, R6, RZ, P1 ;  /* 0x000000ff06067207 */ /* 0x000fe40000800000 */
[----:B------:R-:W-:Y:S01]  /*6d40*/  LOP3.LUT R5, R5, R14, RZ, 0x3c, !PT ;  /* 0x0000000e05057212 */ /* 0x000fe200078e3cff */
[----:B------:R0:W-:Y:S02]  /*6d50*/  UTMALDG.3D [UR8], [UR4], desc[UR6] ;  /* 0x00000608040075b4 */ /* 0x0001e40008011000 */
[----:B0-----:R-:W-:Y:S01]  /*6d60*/  UMOV UR8, UR15 ;  /* 0x0000000f00087c82 */ /* 0x001fe20008000000 */
[----:B------:R-:W-:-:S02]  /*6d70*/  UMOV UR11, UR19 ;  /* 0x00000013000b7c82 */ /* 0x000fc40008000000 */
[----:B------:R0:W-:Y:S02]  /*6d80*/  UTMALDG.3D [UR8], [UR24], desc[UR6] ;  /* 0x00000608180075b4 */ /* 0x0001e40008011000 */
[----:B0-----:R-:W-:Y:S05]  /*6d90*/  @P3 BRA `(.L_x_154) ;  /* 0xfffffffc00483947 */ /* 0x001fea000383ffff */
.L_x_150:
[----:B------:R-:W-:Y:S05]  /*6da0*/  BSYNC B1 ;  /* 0x0000000000017941 */ /* 0x000fea0003800000 */
.L_x_149:
[----:B------:R-:W-:Y:S01]  /*6db0*/  LOP3.LUT P3, RZ, R13, 0xff, RZ, 0xc0, !PT ;  /* 0x000000ff0dff7812 */ /* 0x000fe2000786c0ff */
[----:B------:R-:W-:Y:S01]  /*6dc0*/  IMAD.IADD R12, R3, 0x1, R12 ;  /* 0x00000001030c7824 */ /* 0x000fe200078e020c */
[----:B------:R-:W-:Y:S01]  /*6dd0*/  IADD3 R16, P4, R16, UR20, RZ ;  /* 0x0000001410107c10 */ /* 0x000fe2000ff9e0ff */
[----:B------:R-:W-:Y:S01]  /*6de0*/  ULDC.64 UR4, c[0x0][0x650] ;  /* 0x0001940000047ab9 */ /* 0x000fe20000000a00 */
[----:B------:R-:W-:Y:S01]  /*6df0*/  BSSY B1, `(.L_x_155) ;  /* 0x000006a000017945 */ /* 0x000fe20003800000 */
[----:B------:R-:W-:Y:S01]  /*6e00*/  IMAD.MOV.U32 R9, RZ, RZ, -0x1 ;  /* 0xffffffffff097424 */ /* 0x000fe200078e00ff */
[----:B------:R-:W-:Y:S01]  /*6e10*/  ISETP.GT.U32.AND P1, PT, R12, 0x1d, PT ;  /* 0x0000001d0c00780c */ /* 0x000fe20003f24070 */
[----:B------:R-:W-:Y:S01]  /*6e20*/  IMAD.MOV.U32 R8, RZ, RZ, -0x1 ;  /* 0xffffffffff087424 */ /* 0x000fe200078e00ff */
[----:B------:R-:W-:Y:S02]  /*6e30*/  IADD3.X R17, R17, UR13, RZ, P4, !PT ;  /* 0x0000000d11117c10 */ /* 0x000fe4000a7fe4ff */
[----:B------:R-:W-:-:S02]  /*6e40*/  ISETP.LT.U32.AND P1, PT, R3, 0x1e, P1 ;  /* 0x0000001e0300780c */ /* 0x000fc40000f21070 */
[----:B------:R-:W-:Y:S01]  /*6e50*/  PRMT R13, RZ, 0x7610, R13 ;  /* 0x00007610ff0d7816 */ /* 0x000fe2000000000d */
[----:B------:R-:W0:Y:S01]  /*6e60*/  @P3 S2R R5, SR_CgaCtaId ;  /* 0x0000000000053919 */ /* 0x000e220000008800 */
[----:B------:R-:W-:-:S04]  /*6e70*/  @P3 MOV R4, 0x400 ;  /* 0x0000040000043802 */ /* 0x000fc80000000f00 */
[----:B0-----:R-:W-:Y:S01]  /*6e80*/  @P3 LEA R6, R5, R4, 0x18 ;  /* 0x0000000405063211 */ /* 0x001fe200078ec0ff */
[----:B------:R-:W-:-:S03]  /*6e90*/  IMAD.WIDE.U32 R4, R12, -0x77777777, RZ ;  /* 0x888888890c047825 */ /* 0x000fc600078e00ff */
[----:B------:R0:W-:Y:S01]  /*6ea0*/  @P3 SYNCS.ARRIVE.TRANS64.A1T0 RZ, [R6+URZ+0x1f8], RZ ;  /* 0x0001f8ff06ff39a7 */ /* 0x0001e2000810003f */
[----:B------:R-:W-:Y:S02]  /*6eb0*/  ISETP.GE.U32.AND P3, PT, R3, 0x1e, PT ;  /* 0x0000001e0300780c */ /* 0x000fe40003f66070 */
[----:B------:R-:W-:Y:S02]  /*6ec0*/  SHF.R.U32.HI R7, RZ, 0x4, R5 ;  /* 0x00000004ff077819 */ /* 0x000fe40000011605 */
[----:B------:R-:W-:Y:S02]  /*6ed0*/  SEL R5, RZ, 0x1, !P1 ;  /* 0x00000001ff057807 */ /* 0x000fe40004800000 */
[----:B------:R-:W-:Y:S01]  /*6ee0*/  ISETP.GE.U32.AND P1, PT, R16, UR4, PT ;  /* 0x0000000410007c0c */ /* 0x000fe2000bf26070 */
[----:B------:R-:W-:Y:S01]  /*6ef0*/  IMAD R12, R7, -0x1e, R12 ;  /* 0xffffffe2070c7824 */ /* 0x000fe200078e020c */
[----:B------:R-:W-:Y:S02]  /*6f00*/  LOP3.LUT R0, R0, R5, RZ, 0x3c, !PT ;  /* 0x0000000500007212 */ /* 0x000fe400078e3cff */
[----:B------:R-:W-:-:S02]  /*6f10*/  ISETP.GE.U32.AND.EX P1, PT, R17, UR5, PT, P1 ;  /* 0x0000000511007c0c */ /* 0x000fc4000bf26110 */
[----:B------:R-:W-:Y:S02]  /*6f20*/  PRMT R4, RZ, 0x7610, R4 ;  /* 0x00007610ff047816 */ /* 0x000fe40000000004 */
[----:B------:R-:W-:Y:S01]  /*6f30*/  @P3 LOP3.LUT R0, R0, 0x1, R7, 0x78, !PT ;  /* 0x0000000100003812 */ /* 0x000fe200078e7807 */
[----:B------:R-:W-:-:S08]  /*6f40*/  IMAD.MOV.U32 R7, RZ, RZ, -0x1 ;  /* 0xffffffffff077424 */ /* 0x000fd000078e00ff */
[----:B0-----:R-:W-:Y:S05]  /*6f50*/  @P1 BRA `(.L_x_156) ;  /* 0x00000004004c1947 */ /* 0x001fea0003800000 */
[----:B------:R-:W-:Y:S01]  /*6f60*/  ULDC.64 UR4, c[0x0][0x628] ;  /* 0x00018a0000047ab9 */ /* 0x000fe20000000a00 */
[----:B------:R-:W0:Y:S01]  /*6f70*/  S2R R15, SR_CTAID.X ;  /* 0x00000000000f7919 */ /* 0x000e220000002500 */
[----:B------:R-:W-:Y:S01]  /*6f80*/  ISETP.NE.U32.AND P1, PT, RZ, UR4, PT ;  /* 0x00000004ff007c0c */ /* 0x000fe2000bf25070 */
[----:B------:R-:W-:Y:S01]  /*6f90*/  ULDC UR7, c[0x0][0x630] ;  /* 0x00018c0000077ab9 */ /* 0x000fe20000000800 */
[----:B------:R-:W-:Y:S01]  /*6fa0*/  IMAD.MOV.U32 R4, RZ, RZ, R16 ;  /* 0x000000ffff047224 */ /* 0x000fe200078e0010 */
[----:B------:R-:W1:Y:S01]  /*6fb0*/  S2R R14, SR_CTAID.Y ;  /* 0x00000000000e7919 */ /* 0x000e620000002600 */
[----:B------:R-:W-:Y:S01]  /*6fc0*/  ISETP.NE.AND.EX P1, PT, RZ, UR5, PT, P1 ;  /* 0x00000005ff007c0c */ /* 0x000fe2000bf25310 */
[----:B------:R-:W-:-:S12]  /*6fd0*/  IMAD.MOV.U32 R5, RZ, RZ, R17 ;  /* 0x000000ffff057224 */ /* 0x000fd800078e0011 */
[----:B------:R-:W-:Y:S05]  /*6fe0*/  @!P1 BRA `(.L_x_157) ;  /* 0x0000000000289947 */ /* 0x000fea0003800000 */
[----:B------:R-:W-:Y:S02]  /*6ff0*/  ULDC UR6, c[0x0][0x634] ;  /* 0x00018d0000067ab9 */ /* 0x000fe40000000800 */
[----:B------:R-:W-:-:S05]  /*7000*/  IADD3 R9, P1, R16, UR6, RZ ;  /* 0x0000000610097c10 */ /* 0x000fca000ff3e0ff */
[----:B------:R-:W-:-:S04]  /*7010*/  IMAD.X R21, RZ, RZ, R17, P1 ;  /* 0x000000ffff157224 */ /* 0x000fc800008e0611 */
[----:B------:R-:W-:-:S04]  /*7020*/  IMAD.WIDE.U32 R6, R21, UR4, RZ ;  /* 0x0000000415067c25 */ /* 0x000fc8000f8e00ff */
[----:B------:R-:W-:-:S04]  /*7030*/  IMAD.WIDE.U32 R6, P1, R9, UR5, R6 ;  /* 0x0000000509067c25 */ /* 0x000fc8000f820006 */
[----:B------:R-:W-:-:S04]  /*7040*/  IMAD.WIDE.U32 R8, R9, UR4, RZ ;  /* 0x0000000409087c25 */ /* 0x000fc8000f8e00ff */
[----:B------:R-:W-:Y:S01]  /*7050*/  IMAD.X R5, RZ, RZ, RZ, P1 ;  /* 0x000000ffff057224 */ /* 0x000fe200008e06ff */
[----:B------:R-:W-:Y:S01]  /*7060*/  IADD3 RZ, P1, R9, R6, RZ ;  /* 0x0000000609ff7210 */ /* 0x000fe20007f3e0ff */
[----:B------:R-:W-:-:S04]  /*7070*/  IMAD.MOV.U32 R4, RZ, RZ, R7 ;  /* 0x000000ffff047224 */ /* 0x000fc800078e0007 */
[----:B------:R-:W-:-:S08]  /*7080*/  IMAD.WIDE.U32.X R4, R21, UR5, R4, P1 ;  /* 0x0000000515047c25 */ /* 0x000fd000088e0404 */
.L_x_157:
[--C-:B------:R-:W-:Y:S01]  /*7090*/  SHF.R.U64 R8, R4, UR7, R5.reuse ;  /* 0x0000000704087c19 */ /* 0x100fe20008001205 */
[----:B------:R-:W-:Y:S01]  /*70a0*/  ULDC.64 UR4, c[0x0][0x620] ;  /* 0x0001880000047ab9 */ /* 0x000fe20000000a00 */
[----:B------:R-:W-:Y:S01]  /*70b0*/  SHF.R.U32.HI R4, RZ, UR7, R5 ;  /* 0x00000007ff047c19 */ /* 0x000fe20008011605 */
[----:B------:R-:W2:Y:S01]  /*70c0*/  LDC R24, c[0x0][0x144] ;  /* 0x00005100ff187b82 */ /* 0x000ea20000000800 */
[----:B------:R-:W-:Y:S01]  /*70d0*/  IADD3 R7, P1, RZ, -R8, RZ ;  /* 0x80000008ff077210 */ /* 0x000fe20007f3e0ff */
[----:B------:R-:W-:Y:S01]  /*70e0*/  ULDC.64 UR8, c[0x0][0x640] ;  /* 0x0001900000087ab9 */ /* 0x000fe20000000a00 */
[----:B0-----:R-:W-:Y:S01]  /*70f0*/  I2FP.F32.U32 R9, R15 ;  /* 0x0000000f00097245 */ /* 0x001fe20000201000 */
[----:B------:R-:W-:Y:S02]  /*7100*/  ULDC UR6, c[0x0][0x608] ;  /* 0x0001820000067ab9 */ /* 0x000fe40000000800 */
[----:B------:R-:W-:Y:S01]  /*7110*/  IMAD.X R4, RZ, RZ, ~R4, P1 ;  /* 0x000000ffff047224 */ /* 0x000fe200008e0e04 */
[----:B------:R-:W-:Y:S01]  /*7120*/  ISETP.NE.U32.AND P1, PT, RZ, UR8, PT ;  /* 0x00000008ff007c0c */ /* 0x000fe2000bf25070 */
[----:B------:R-:W0:Y:S02]  /*7130*/  LDC R21, c[0x0][0x148] ;  /* 0x00005200ff157b82 */ /* 0x000e240000000800 */
[----:B------:R-:W-:Y:S01]  /*7140*/  IMAD R6, R4, UR4, RZ ;  /* 0x0000000404067c24 */ /* 0x000fe2000f8e02ff */
[----:B------:R-:W-:Y:S01]  /*7150*/  ISETP.NE.AND.EX P1, PT, RZ, UR9, PT, P1 ;  /* 0x00000009ff007c0c */ /* 0x000fe2000bf25310 */
[----:B------:R-:W-:Y:S01]  /*7160*/  IMAD.WIDE.U32 R4, R7, UR4, R16 ;  /* 0x0000000407047c25 */ /* 0x000fe2000f8e0010 */
[----:B------:R-:W-:-:S03]  /*7170*/  ULDC UR4, c[0x0][0x150] ;  /* 0x0000540000047ab9 */ /* 0x000fc60000000800 */
[----:B------:R-:W-:Y:S02]  /*7180*/  IMAD R7, R7, UR5, R6 ;  /* 0x0000000507077c24 */ /* 0x000fe4000f8e0206 */
[----:B------:R-:W-:Y:S01]  /*7190*/  FMUL R6, R9, UR4 ;  /* 0x0000000409067c20 */ /* 0x000fe20008400000 */
[----:B------:R-:W-:Y:S01]  /*71a0*/  ULDC UR4, c[0x0][0x618] ;  /* 0x0001860000047ab9 */ /* 0x000fe20000000800 */
[----:B------:R-:W-:Y:S01]  /*71b0*/  ULDC UR5, c[0x0][0x154] ;  /* 0x0000550000057ab9 */ /* 0x000fe20000000800 */
[----:B------:R-:W-:-:S03]  /*71c0*/  IMAD.IADD R5, R5, 0x1, R7 ;  /* 0x0000000105057824 */ /* 0x000fc600078e0207 */
[----:B------:R-:W3:Y:S02]  /*71d0*/  F2I.U32.TRUNC.NTZ R6, R6 ;  /* 0x0000000600067305 */ /* 0x000ee4000020f000 */
[----:B------:R-:W-:Y:S02]  /*71e0*/  SHF.R.U64 R9, R4, UR4, R5 ;  /* 0x0000000404097c19 */ /* 0x000fe40008001205 */
[----:B-1----:R-:W-:-:S05]  /*71f0*/  I2FP.F32.U32 R4, R14 ;  /* 0x0000000e00047245 */ /* 0x002fca0000201000 */
[----:B------:R-:W-:Y:S01]  /*7200*/  FMUL R22, R4, UR5 ;  /* 0x0000000504167c20 */ /* 0x000fe20008400000 */
[----:B------:R-:W-:Y:S01]  /*7210*/  SHF.R.U32.HI R4, RZ, UR4, R5 ;  /* 0x00000004ff047c19 */ /* 0x000fe20008011605 */
[----:B------:R-:W-:-:S03]  /*7220*/  ULDC UR4, c[0x0][0x658] ;  /* 0x0001960000047ab9 */ /* 0x000fc60000000800 */
[--C-:B------:R-:W-:Y:S01]  /*7230*/  SHF.R.U64 R20, R9, UR6, R4.reuse ;  /* 0x0000000609147c19 */ /* 0x100fe20008001204 */
[----:B------:R-:W1:Y:S01]  /*7240*/  F2I.U32.TRUNC.NTZ R22, R22 ;  /* 0x0000001600167305 */ /* 0x000e62000020f000 */
[----:B------:R-:W-:Y:S01]  /*7250*/  SHF.R.U32.HI R5, RZ, UR6, R4 ;  /* 0x00000006ff057c19 */ /* 0x000fe20008011604 */
[----:B---3--:R-:W-:-:S03]  /*7260*/  IMAD.MOV R6, RZ, RZ, -R6 ;  /* 0x000000ffff067224 */ /* 0x008fc600078e0a06 */
[----:B------:R-:W-:Y:S01]  /*7270*/  SHF.R.U64 R18, R20, UR4, R5 ;  /* 0x0000000414127c19 */ /* 0x000fe20008001205 */
[----:B--2---:R-:W-:Y:S01]  /*7280*/  IMAD R15, R24, R6, R15 ;  /* 0x00000006180f7224 */ /* 0x004fe200078e020f */
[----:B------:R-:W-:-:S03]  /*7290*/  SHF.R.U32.HI R23, RZ, UR4, R5 ;  /* 0x00000004ff177c19 */ /* 0x000fc60008011605 */
[----:B------:R-:W-:Y:S02]  /*72a0*/  IMAD.MOV.U32 R4, RZ, RZ, R18 ;  /* 0x000000ffff047224 */ /* 0x000fe400078e0012 */
[----:B------:R-:W-:Y:S01]  /*72b0*/  IMAD.MOV.U32 R5, RZ, RZ, R23 ;  /* 0x000000ffff057224 */ /* 0x000fe200078e0017 */
[----:B-1----:R-:W-:Y:S06]  /*72c0*/  @!P1 BRA `(.L_x_158) ;  /* 0x0000000000289947 */ /* 0x002fec0003800000 */
[----:B------:R-:W-:Y:S02]  /*72d0*/  ULDC UR4, c[0x0][0x64c] ;  /* 0x0001930000047ab9 */ /* 0x000fe40000000800 */
[----:B------:R-:W-:-:S05]  /*72e0*/  IADD3 R5, P1, R18, UR4, RZ ;  /* 0x0000000412057c10 */ /* 0x000fca000ff3e0ff */
[----:B------:R-:W-:-:S04]  /*72f0*/  IMAD.X R23, RZ, RZ, R23, P1 ;  /* 0x000000ffff177224 */ /* 0x000fc800008e0617 */
[----:B------:R-:W-:-:S04]  /*7300*/  IMAD.WIDE.U32 R6, R23, UR8, RZ ;  /* 0x0000000817067c25 */ /* 0x000fc8000f8e00ff */
[----:B------:R-:W-:-:S04]  /*7310*/  IMAD.WIDE.U32 R6, P1, R5, UR9, R6 ;  /* 0x0000000905067c25 */ /* 0x000fc8000f820006 */
[----:B------:R-:W-:-:S04]  /*7320*/  IMAD.WIDE.U32 R4, R5, UR8, RZ ;  /* 0x0000000805047c25 */ /* 0x000fc8000f8e00ff */
[----:B------:R-:W-:Y:S01]  /*7330*/  IMAD.MOV.U32 R4, RZ, RZ, R7 ;  /* 0x000000ffff047224 */ /* 0x000fe200078e0007 */
[----:B------:R-:W-:Y:S01]  /*7340*/  IADD3 RZ, P3, R5, R6, RZ ;  /* 0x0000000605ff7210 */ /* 0x000fe20007f7e0ff */
[----:B------:R-:W-:-:S04]  /*7350*/  IMAD.X R5, RZ, RZ, RZ, P1 ;  /* 0x000000ffff057224 */ /* 0x000fc800008e06ff */
[----:B------:R-:W-:-:S08]  /*7360*/  IMAD.WIDE.U32.X R4, R23, UR9, R4, P3 ;  /* 0x0000000917047c25 */ /* 0x000fd000098e0404 */
.L_x_158:
[----:B------:R-:W-:Y:S01]  /*7370*/  ISETP.NE.AND P1, PT, R2, 0x1, PT ;  /* 0x000000010200780c */ /* 0x000fe20003f25270 */
[----:B------:R-:W-:Y:S01]  /*7380*/  ULDC UR4, c[0x0][0x648] ;  /* 0x0001920000047ab9 */ /* 0x000fe20000000800 */
[----:B------:R-:W-:Y:S01]  /*7390*/  LOP3.LUT R20, R20, UR17, RZ, 0xc0, !PT ;  /* 0x0000001114147c12 */ /* 0x000fe2000f8ec0ff */
[----:B------:R-:W-:Y:S01]  /*73a0*/  IMAD.MOV R22, RZ, RZ, -R22 ;  /* 0x000000ffff167224 */ /* 0x000fe200078e0a16 */
[----:B------:R-:W-:Y:S01]  /*73b0*/  SHF.R.U64 R5, R4, UR4, R5 ;  /* 0x0000000404057c19 */ /* 0x000fe20008001205 */
[----:B------:R-:W-:Y:S01]  /*73c0*/  ULDC UR4, c[0x0][0x638] ;  /* 0x00018e0000047ab9 */ /* 0x000fe20000000800 */
[----:B------:R-:W-:Y:S01]  /*73d0*/  LOP3.LUT R9, R9, UR16, RZ, 0xc0, !PT ;  /* 0x0000001009097c12 */ /* 0x000fe2000f8ec0ff */
[----:B------:R-:W-:Y:S01]  /*73e0*/  ULDC UR5, c[0x0][0x610] ;  /* 0x0001840000057ab9 */ /* 0x000fe20000000800 */
[----:B------:R-:W-:Y:S02]  /*73f0*/  IMAD.MOV.U32 R4, RZ, RZ, 0x1 ;  /* 0x00000001ff047424 */ /* 0x000fe400078e00ff */
[----:B------:R-:W-:-:S02]  /*7400*/  IMAD.MOV R7, RZ, RZ, -R5 ;  /* 0x000000ffff077224 */ /* 0x000fc400078e0a05 */
[----:B------:R-:W-:Y:S02]  /*7410*/  IMAD R20, R5, UR18, R20 ;  /* 0x0000001205147c24 */ /* 0x000fe4000f8e0214 */
[----:B0-----:R-:W-:Y:S02]  /*7420*/  @P1 IMAD R15, R21, R22, R14 ;  /* 0x00000016150f1224 */ /* 0x001fe400078e020e */
[----:B------:R-:W-:Y:S01]  /*7430*/  IMAD R18, R7, UR4, R18 ;  /* 0x0000000407127c24 */ /* 0x000fe2000f8e0212 */
[----:B------:R-:W-:Y:S01]  /*7440*/  ULDC UR4, c[0x0][0x600] ;  /* 0x0001800000047ab9 */ /* 0x000fe20000000800 */
[----:B------:R-:W-:Y:S02]  /*7450*/  IMAD R15, R20, UR5, R15 ;  /* 0x00000005140f7c24 */ /* 0x000fe4000f8e020f */
[----:B------:R-:W-:-:S05]  /*7460*/  IMAD R18, R18, UR4, R9 ;  /* 0x0000000412127c24 */ /* 0x000fca000f8e0209 */
[----:B------:R-:W-:Y:S02]  /*7470*/  SEL R9, R18, R15, !P1 ;  /* 0x0000000f12097207 */ /* 0x000fe40004800000 */
[----:B------:R-:W-:-:S07]  /*7480*/  SEL R7, R15, R18, !P1 ;  /* 0x000000120f077207 */ /* 0x000fce0004800000 */
.L_x_156:
[----:B------:R-:W-:Y:S05]  /*7490*/  BSYNC B1 ;  /* 0x0000000000017941 */ /* 0x000fea0003800000 */
.L_x_155:
[----:B------:R-:W-:-:S13]  /*74a0*/  LOP3.LUT P1, RZ, R4, 0xff, RZ, 0xc0, !PT ;  /* 0x000000ff04ff7812 */ /* 0x000fda000782c0ff */
[----:B------:R-:W-:Y:S05]  /*74b0*/  @P1 BRA `(.L_x_159) ;  /* 0xfffffff4004c1947 */ /* 0x000fea000383ffff */
[----:B------:R-:W-:Y:S05]  /*74c0*/  BSYNC B0 ;  /* 0x0000000000007941 */ /* 0x000fea0003800000 */
.L_x_147:
[----:B------:R-:W-:-:S03]  /*74d0*/  UMOV UR4, 0xffffffff ;  /* 0xffffffff00047882 */ /* 0x000fc60000000000 */
[----:B------:R-:W-:Y:S05]  /*74e0*/  BRA.DIV UR4, `(.L_x_160) ;  /* 0x0000001204c07947 */ /* 0x000fea000b800000 */
[----:B------:R-:W-:-:S13]  /*74f0*/  ELECT P6, URZ, PT ;  /* 0x00000000003f782f */ /* 0x000fda00038c0000 */
.L_x_200:
[----:B------:R-:W-:Y:S04]  /*7500*/  BSSY B0, `(.L_x_161) ;  /* 0x0000115000007945 */ /* 0x000fe80003800000 */
[----:B------:R-:W-:Y:S05]  /*7510*/  @!P6 BRA `(.L_x_162) ;  /* 0x00000010004ce947 */ /* 0x000fea0003800000 */
[----:B------:R-:W-:-:S04]  /*7520*/  LOP3.LUT R19, R19, 0x2, RZ, 0xfc, !PT ;  /* 0x0000000213137812 */ /* 0x000fc800078efcff */
[----:B------:R-:W-:-:S13]  /*7530*/  ISETP.NE.AND P0, PT, R19, 0x3, PT ;  /* 0x000000031300780c */ /* 0x000fda0003f05270 */
[----:B------:R-:W-:Y:S05]  /*7540*/  @!P0 BRA `(.L_x_163) ;  /* 0x0000000000048947 */ /* 0x000fea0003800000 */
[----:B------:R-:W-:Y:S01]  /*7550*/  BPT.TRAP 0x1 ;  /* 0x000000040000795c */ /* 0x000fe20000300000 */
.L_x_163:
[----:B------:R-:W0:Y:S01]  /*7560*/  S2R R3, SR_CgaCtaId ;  /* 0x0000000000037919 */ /* 0x000e220000008800 */
[----:B------:R-:W-:-:S04]  /*7570*/  MOV R2, 0x400 ;  /* 0x0000040000027802 */ /* 0x000fc80000000f00 */
[----:B0-----:R-:W-:Y:S02]  /*7580*/  LEA R3, R3, R2, 0x18 ;  /* 0x0000000203037211 */ /* 0x001fe400078ec0ff */
[----:B------:R-:W-:-:S03]  /*7590*/  SHF.L.U32 R2, R0, 0x1f, RZ ;  /* 0x0000001f00027819 */ /* 0x000fc600000006ff */
[----:B------:R-:W-:-:S04]  /*75a0*/  VIADD R3, R3, 0xf0 ;  /* 0x000000f003037836 */ /* 0x000fc80000000000 */
[C---:B------:R-:W-:Y:S02]  /*75b0*/  IMAD R7, R12.reuse, 0x8, R3 ;  /* 0x000000080c077824 */ /* 0x040fe400078e0203 */
[----:B------:R-:W-:Y:S02]  /*75c0*/  VIADD R12, R12, 0x1 ;  /* 0x000000010c0c7836 */ /* 0x000fe40000000000 */
[----:B------:R-:W0:Y:S03]  /*75d0*/  SYNCS.PHASECHK.TRANS64.TRYWAIT P0, [R7+URZ], R2 ;  /* 0x00000002070075a7 */ /* 0x000e26000800017f */
[----:B------:R-:W-:-:S04]  /*75e0*/  ISETP.NE.AND P1, PT, R12, 0x1e, PT ;  /* 0x0000001e0c00780c */ /* 0x000fc80003f25270 */
[----:B------:R-:W-:Y:S02]  /*75f0*/  SEL R5, RZ, 0x1, P1 ;  /* 0x00000001ff057807 */ /* 0x000fe40000800000 */
[----:B------:R-:W-:Y:S02]  /*7600*/  SEL R12, R12, RZ, P1 ;  /* 0x000000ff0c0c7207 */ /* 0x000fe40000800000 */
[----:B------:R-:W-:-:S03]  /*7610*/  LOP3.LUT R5, R0, R5, RZ, 0x3c, !PT ;  /* 0x0000000500057212 */ /* 0x000fc600078e3cff */
[----:B------:R-:W-:Y:S01]  /*7620*/  IMAD R9, R12, 0x8, R3 ;  /* 0x000000080c097824 */ /* 0x000fe200078e0203 */
[----:B------:R-:W-:Y:S01]  /*7630*/  SHF.L.U32 R4, R5, 0x1f, RZ ;  /* 0x0000001f05047819 */ /* 0x000fe200000006ff */
[----:B0-----:R-:W-:Y:S06]  /*7640*/  @!P0 BRA `(.L_x_164) ;  /* 0x0000001000888947 */ /* 0x001fec0003800000 */
.L_x_201:
[----:B------:R-:W1:Y:S01]  /*7650*/  SYNCS.PHASECHK.TRANS64.TRYWAIT P0, [R9+URZ], R4 ;  /* 0x00000004090075a7 */ /* 0x000e62000800017f */
[----:B------:R-:W-:-:S05]  /*7660*/  VIADD R0, R12, 0x1 ;  /* 0x000000010c007836 */ /* 0x000fca0000000000 */
[----:B------:R-:W-:-:S04]  /*7670*/  ISETP.NE.AND P1, PT, R0, 0x1e, PT ;  /* 0x0000001e0000780c */ /* 0x000fc80003f25270 */
[----:B0-----:R-:W-:Y:S02]  /*7680*/  SEL R2, RZ, 0x1, P1 ;  /* 0x00000001ff027807 */ /* 0x001fe40000800000 */
[----:B------:R-:W-:Y:S02]  /*7690*/  SEL R0, R0, RZ, P1 ;  /* 0x000000ff00007207 */ /* 0x000fe40000800000 */
[----:B------:R-:W-:-:S03]  /*76a0*/  LOP3.LUT R7, R5, R2, RZ, 0x3c, !PT ;  /* 0x0000000205077212 */ /* 0x000fc600078e3cff */
[----:B------:R-:W-:Y:S01]  /*76b0*/  IMAD R6, R0, 0x8, R3 ;  /* 0x0000000800067824 */ /* 0x000fe200078e0203 */
[----:B------:R-:W-:Y:S01]  /*76c0*/  SHF.L.U32 R5, R7, 0x1f, RZ ;  /* 0x0000001f07057819 */ /* 0x000fe200000006ff */
[----:B-1----:R-:W-:Y:S06]  /*76d0*/  @!P0 BRA `(.L_x_165) ;  /* 0x0000001000788947 */ /* 0x002fec0003800000 */
.L_x_202:
[----:B------:R-:W1:Y:S01]  /*76e0*/  SYNCS.PHASECHK.TRANS64.TRYWAIT P0, [R6+URZ], R5 ;  /* 0x00000005060075a7 */ /* 0x000e62000800017f */
[----:B------:R-:W-:-:S05]  /*76f0*/  VIADD R0, R0, 0x1 ;  /* 0x0000000100007836 */ /* 0x000fca0000000000 */
[----:B------:R-:W-:-:S04]  /*7700*/  ISETP.NE.AND P1, PT, R0, 0x1e, PT ;  /* 0x0000001e0000780c */ /* 0x000fc80003f25270 */
[----:B------:R-:W-:Y:S02]  /*7710*/  SEL R2, RZ, 0x1, P1 ;  /* 0x00000001ff027807 */ /* 0x000fe40000800000 */
[----:B------:R-:W-:Y:S02]  /*7720*/  SEL R0, R0, RZ, P1 ;  /* 0x000000ff00007207 */ /* 0x000fe40000800000 */
[----:B------:R-:W-:-:S03]  /*7730*/  LOP3.LUT R7, R7, R2, RZ, 0x3c, !PT ;  /* 0x0000000207077212 */ /* 0x000fc600078e3cff */
[----:B0-----:R-:W-:Y:S01]  /*7740*/  IMAD R9, R0, 0x8, R3 ;  /* 0x0000000800097824 */ /* 0x001fe200078e0203 */
[----:B------:R-:W-:Y:S01]  /*7750*/  SHF.L.U32 R4, R7, 0x1f, RZ ;  /* 0x0000001f07047819 */ /* 0x000fe200000006ff */
[----:B-1----:R-:W-:Y:S06]  /*7760*/  @!P0 BRA `(.L_x_166) ;  /* 0x0000001000688947 */ /* 0x002fec0003800000 */
.L_x_203:
        /* <DEDUP_REMOVED lines=9> */
.L_x_204:
        /* <DEDUP_REMOVED lines=9> */
.L_x_205:
        /* <DEDUP_REMOVED lines=9> */
.L_x_206:
        /* <DEDUP_REMOVED lines=9> */
.L_x_207:
        /* <DEDUP_REMOVED lines=9> */
.L_x_208:
        /* <DEDUP_REMOVED lines=9> */
.L_x_209:
        /* <DEDUP_REMOVED lines=9> */
.L_x_210:
        /* <DEDUP_REMOVED lines=9> */
.L_x_211:
        /* <DEDUP_REMOVED lines=9> */
.L_x_212:
        /* <DEDUP_REMOVED lines=9> */
.L_x_213:
        /* <DEDUP_REMOVED lines=9> */
.L_x_214:
        /* <DEDUP_REMOVED lines=9> */
.L_x_215:
        /* <DEDUP_REMOVED lines=9> */
.L_x_216:
        /* <DEDUP_REMOVED lines=9> */
.L_x_217:
        /* <DEDUP_REMOVED lines=9> */
.L_x_218:
        /* <DEDUP_REMOVED lines=9> */
.L_x_219:
        /* <DEDUP_REMOVED lines=9> */
.L_x_220:
        /* <DEDUP_REMOVED lines=9> */
.L_x_221:
        /* <DEDUP_REMOVED lines=9> */
.L_x_222:
        /* <DEDUP_REMOVED lines=9> */
.L_x_223:
        /* <DEDUP_REMOVED lines=9> */
.L_x_224:
        /* <DEDUP_REMOVED lines=9> */
.L_x_225:
        /* <DEDUP_REMOVED lines=9> */
.L_x_226:
        /* <DEDUP_REMOVED lines=9> */
.L_x_227:
        /* <DEDUP_REMOVED lines=9> */
.L_x_228:
[----:B------:R-:W1:Y:S01]  /*8580*/  SYNCS.PHASECHK.TRANS64.TRYWAIT P0, [R6+URZ], R5 ;  /* 0x00000005060075a7 */ /* 0x000e62000800017f */
[----:B------:R-:W-:-:S05]  /*8590*/  VIADD R0, R0, 0x1 ;  /* 0x0000000100007836 */ /* 0x000fca0000000000 */
[----:B------:R-:W-:-:S04]  /*85a0*/  ISETP.NE.AND P1, PT, R0, 0x1e, PT ;  /* 0x0000001e0000780c */ /* 0x000fc80003f25270 */
[----:B------:R-:W-:Y:S02]  /*85b0*/  SEL R2, RZ, 0x1, P1 ;  /* 0x00000001ff027807 */ /* 0x000fe40000800000 */
[----:B------:R-:W-:Y:S02]  /*85c0*/  SEL R0, R0, RZ, P1 ;  /* 0x000000ff00007207 */ /* 0x000fe40000800000 */
[----:B------:R-:W-:Y:S01]  /*85d0*/  LOP3.LUT R2, R7, R2, RZ, 0x3c, !PT ;  /* 0x0000000207027212 */ /* 0x000fe200078e3cff */
[----:B-1----:R-:W-:Y:S06]  /*85e0*/  @!P0 BRA `(.L_x_192) ;  /* 0x0000000800d08947 */ /* 0x002fec0003800000 */
.L_x_229:
[----:B------:R-:W-:Y:S01]  /*85f0*/  IMAD R3, R0, 0x8, R3 ;  /* 0x0000000800037824 */ /* 0x000fe200078e0203 */
[----:B------:R-:W-:-:S07]  /*8600*/  SHF.L.U32 R0, R2, 0x1f, RZ ;  /* 0x0000001f02007819 */ /* 0x000fce00000006ff */
.L_x_193:
[----:B--2---:R2:W3:Y:S02]  /*8610*/  SYNCS.PHASECHK.TRANS64.TRYWAIT P0, [R3+URZ], R0 ;  /* 0x00000000030075a7 */ /* 0x0044e4000800017f */
[----:B---3--:R-:W-:Y:S05]  /*8620*/  @!P0 NANOSLEEP.SYNCS 0x989680 ;  /* 0x009896800000895d */ /* 0x008fea0003900000 */
[----:B------:R-:W3:Y:S02]  /*8630*/  @!P0 SYNCS.PHASECHK.TRANS64 P0, [R3+URZ], R0 ;  /* 0x00000000030085a7 */ /* 0x000ee4000800007f */
[----:B---3--:R-:W-:Y:S05]  /*8640*/  @!P0 BRA `(.L_x_193) ;  /* 0xfffffffc00f08947 */ /* 0x008fea000383ffff */
.L_x_162:
[----:B------:R-:W-:Y:S05]  /*8650*/  BSYNC B0 ;  /* 0x0000000000007941 */ /* 0x000fea0003800000 */
.L_x_161:
[----:B------:R-:W-:Y:S05]  /*8660*/  EXIT ;  /* 0x000000000000794d */ /* 0x000fea0003800000 */
.L_x_18:
[----:B---3--:R3:W4:Y:S02]  /*8670*/  SYNCS.PHASECHK.TRANS64.TRYWAIT P1, [R3+URZ], R0 ;  /* 0x00000000030075a7 */ /* 0x008724000802017f */
[----:B----4-:R-:W-:Y:S05]  /*8680*/  @!P1 NANOSLEEP.SYNCS 0x989680 ;  /* 0x009896800000995d */ /* 0x010fea0003900000 */
[----:B------:R-:W4:Y:S02]  /*8690*/  @!P1 SYNCS.PHASECHK.TRANS64 P1, [R3+URZ], R0 ;  /* 0x00000000030095a7 */ /* 0x000f24000802007f */
[----:B----4-:R-:W-:Y:S05]  /*86a0*/  @!P1 BRA `(.L_x_18) ;  /* 0xfffffffc00f09947 */ /* 0x010fea000383ffff */
[----:B------:R-:W-:Y:S05]  /*86b0*/  BRA `(.L_x_17) ;  /* 0xffffff8c00b07947 */ /* 0x000fea000383ffff */
.L_x_23:
[----:B-1----:R-:W-:-:S04]  /*86c0*/  IMAD.U32 R5, RZ, RZ, UR8 ;  /* 0x00000008ff057e24 */ /* 0x002fc8000f8e00ff */
[----:B------:R1:W2:Y:S03]  /*86d0*/  SYNCS.PHASECHK.TRANS64.TRYWAIT P1, [R5+URZ], R4 ;  /* 0x00000004050075a7 */ /* 0x0002a6000802017f */
[----:B--2---:R-:W-:Y:S05]  /*86e0*/  @!P1 NANOSLEEP.SYNCS 0x989680 ;  /* 0x009896800000995d */ /* 0x004fea0003900000 */
[----:B------:R-:W2:Y:S02]  /*86f0*/  @!P1 SYNCS.PHASECHK.TRANS64 P1, [R5+URZ], R4 ;  /* 0x00000004050095a7 */ /* 0x000ea4000802007f */
[----:B--2---:R-:W-:Y:S05]  /*8700*/  @!P1 BRA `(.L_x_23) ;  /* 0xfffffffc00ec9947 */ /* 0x004fea000383ffff */
[----:B------:R-:W-:Y:S05]  /*8710*/  BRA `(.L_x_22) ;  /* 0xffffff9000c87947 */ /* 0x000fea000383ffff */
.L_x_148:
[----:B------:R-:W-:Y:S01]  /*8720*/  BSSY B1, `(.L_x_194) ;  /* 0x0000006000017945 */ /* 0x000fe20003800000 */
[----:B------:R-:W-:-:S07]  /*8730*/  IMAD.MOV.U32 R15, RZ, RZ, -0x1 ;  /* 0xffffffffff0f7424 */ /* 0x000fce00078e00ff */
[----:B------:R-:W-:Y:S05]  /*8740*/  WARPSYNC.COLLECTIVE R15, `(.L_x_195) ;  /* 0x000000000f0c7348 */ /* 0x000fea0003c00000 */
[----:B------:R-:W-:Y:S02]  /*8750*/  ELECT P6, UR62, PT ;  /* 0x00000000003e782f */ /* 0x000fe400038c0000 */
[----:B------:R-:W-:Y:S01]  /*8760*/  MOV R14, UR62 ;  /* 0x0000003e000e7c02 */ /* 0x000fe20008000f00 */
[----:B------:R-:W-:Y:S10]  /*8770*/  ENDCOLLECTIVE ;  /* 0x000000000000791b */ /* 0x000ff40003800000 */
.L_x_195:
[----:B------:R-:W-:Y:S05]  /*8780*/  BSYNC B1 ;  /* 0x0000000000017941 */ /* 0x000fea0003800000 */
.L_x_194:
[----:B------:R-:W-:Y:S05]  /*8790*/  BRA `(.L_x_196) ;  /* 0xffffffe000a07947 */ /* 0x000fea000383ffff */
.L_x_151:
[----:B0-----:R0:W1:Y:S02]  /*87a0*/  SYNCS.PHASECHK.TRANS64.TRYWAIT P1, [R14+URZ+0xf0], R7 ;  /* 0x0000f0070e0075a7 */ /* 0x001064000802017f */
[----:B-1----:R-:W-:Y:S05]  /*87b0*/  @!P1 NANOSLEEP.SYNCS 0x989680 ;  /* 0x009896800000995d */ /* 0x002fea0003900000 */
[----:B------:R-:W1:Y:S02]  /*87c0*/  @!P1 SYNCS.PHASECHK.TRANS64 P1, [R14+URZ+0xf0], R7 ;  /* 0x0000f0070e0095a7 */ /* 0x000e64000802007f */
[----:B-1----:R-:W-:Y:S05]  /*87d0*/  @!P1 BRA `(.L_x_151) ;  /* 0xfffffffc00f09947 */ /* 0x002fea000383ffff */
[----:B------:R-:W-:Y:S05]  /*87e0*/  BRA `(.L_x_197) ;  /* 0xffffffe000d47947 */ /* 0x000fea000383ffff */
.L_x_160:
[----:B------:R-:W-:Y:S01]  /*87f0*/  BSSY B0, `(.L_x_198) ;  /* 0x0000006000007945 */ /* 0x000fe20003800000 */
[----:B------:R-:W-:-:S07]  /*8800*/  IMAD.MOV.U32 R15, RZ, RZ, -0x1 ;  /* 0xffffffffff0f7424 */ /* 0x000fce00078e00ff */
[----:B------:R-:W-:Y:S05]  /*8810*/  WARPSYNC.COLLECTIVE R15, `(.L_x_199) ;  /* 0x000000000f0c7348 */ /* 0x000fea0003c00000 */
[----:B------:R-:W-:Y:S02]  /*8820*/  ELECT P6, UR62, PT ;  /* 0x00000000003e782f */ /* 0x000fe400038c0000 */
[----:B------:R-:W-:Y:S01]  /*8830*/  MOV R14, UR62 ;  /* 0x0000003e000e7c02 */ /* 0x000fe20008000f00 */
[----:B------:R-:W-:Y:S10]  /*8840*/  ENDCOLLECTIVE ;  /* 0x000000000000791b */ /* 0x000ff40003800000 */
.L_x_199:
[----:B------:R-:W-:Y:S05]  /*8850*/  BSYNC B0 ;  /* 0x0000000000007941 */ /* 0x000fea0003800000 */
.L_x_198:
[----:B------:R-:W-:Y:S05]  /*8860*/  BRA `(.L_x_200) ;  /* 0xffffffec00247947 */ /* 0x000fea000383ffff */
.L_x_164:
[----:B0-----:R0:W1:Y:S02]  /*8870*/  SYNCS.PHASECHK.TRANS64.TRYWAIT P0, [R7+URZ], R2 ;  /* 0x00000002070075a7 */ /* 0x001064000800017f */
[----:B-1----:R-:W-:Y:S05]  /*8880*/  @!P0 NANOSLEEP.SYNCS 0x989680 ;  /* 0x009896800000895d */ /* 0x002fea0003900000 */
[----:B------:R-:W1:Y:S02]  /*8890*/  @!P0 SYNCS.PHASECHK.TRANS64 P0, [R7+URZ], R2 ;  /* 0x00000002070085a7 */ /* 0x000e64000800007f */
[----:B-1----:R-:W-:Y:S05]  /*88a0*/  @!P0 BRA `(.L_x_164) ;  /* 0xfffffffc00f08947 */ /* 0x002fea000383ffff */
[----:B------:R-:W-:Y:S05]  /*88b0*/  BRA `(.L_x_201) ;  /* 0xffffffec00647947 */ /* 0x000fea000383ffff */
.L_x_165:
[----:B0-----:R0:W1:Y:S02]  /*88c0*/  SYNCS.PHASECHK.TRANS64.TRYWAIT P0, [R9+URZ], R4 ;  /* 0x00000004090075a7 */ /* 0x001064000800017f */
[----:B-1----:R-:W-:Y:S05]  /*88d0*/  @!P0 NANOSLEEP.SYNCS 0x989680 ;  /* 0x009896800000895d */ /* 0x002fea0003900000 */
[----:B------:R-:W1:Y:S02]  /*88e0*/  @!P0 SYNCS.PHASECHK.TRANS64 P0, [R9+URZ], R4 ;  /* 0x00000004090085a7 */ /* 0x000e64000800007f */
[----:B-1----:R-:W-:Y:S05]  /*88f0*/  @!P0 BRA `(.L_x_165) ;  /* 0xfffffffc00f08947 */ /* 0x002fea000383ffff */
[----:B------:R-:W-:Y:S05]  /*8900*/  BRA `(.L_x_202) ;  /* 0xffffffec00747947 */ /* 0x000fea000383ffff */
.L_x_166:
[----:B0-----:R0:W1:Y:S02]  /*8910*/  SYNCS.PHASECHK.TRANS64.TRYWAIT P0, [R6+URZ], R5 ;  /* 0x00000005060075a7 */ /* 0x001064000800017f */
[----:B-1----:R-:W-:Y:S05]  /*8920*/  @!P0 NANOSLEEP.SYNCS 0x989680 ;  /* 0x009896800000895d */ /* 0x002fea0003900000 */
[----:B------:R-:W1:Y:S02]  /*8930*/  @!P0 SYNCS.PHASECHK.TRANS64 P0, [R6+URZ], R5 ;  /* 0x00000005060085a7 */ /* 0x000e64000800007f */
[----:B-1----:R-:W-:Y:S05]  /*8940*/  @!P0 BRA `(.L_x_166) ;  /* 0xfffffffc00f08947 */ /* 0x002fea000383ffff */
[----:B------:R-:W-:Y:S05]  /*8950*/  BRA `(.L_x_203) ;  /* 0xffffffec00847947 */ /* 0x000fea000383ffff */
.L_x_167:
[----:B0-----:R0:W1:Y:S02]  /*8960*/  SYNCS.PHASECHK.TRANS64.TRYWAIT P0, [R9+URZ], R4 ;  /* 0x00000004090075a7 */ /* 0x001064000800017f */
[----:B-1----:R-:W-:Y:S05]  /*8970*/  @!P0 NANOSLEEP.SYNCS 0x989680 ;  /* 0x009896800000895d */ /* 0x002fea0003900000 */
[----:B------:R-:W1:Y:S02]  /*8980*/  @!P0 SYNCS.PHASECHK.TRANS64 P0, [R9+URZ], R4 ;  /* 0x00000004090085a7 */ /* 0x000e64000800007f */
[----:B-1----:R-:W-:Y:S05]  /*8990*/  @!P0 BRA `(.L_x_167) ;  /* 0xfffffffc00f08947 */ /* 0x002fea000383ffff */
[----:B------:R-:W-:Y:S05]  /*89a0*/  BRA `(.L_x_204) ;  /* 0xffffffec00947947 */ /* 0x000fea000383ffff */
.L_x_168:
[----:B0-----:R0:W1:Y:S02]  /*89b0*/  SYNCS.PHASECHK.TRANS64.TRYWAIT P0, [R6+URZ], R5 ;  /* 0x00000005060075a7 */ /* 0x001064000800017f */
[----:B-1----:R-:W-:Y:S05]  /*89c0*/  @!P0 NANOSLEEP.SYNCS 0x989680 ;  /* 0x009896800000895d */ /* 0x002fea0003900000 */
[----:B------:R-:W1:Y:S02]  /*89d0*/  @!P0 SYNCS.PHASECHK.TRANS64 P0, [R6+URZ], R5 ;  /* 0x00000005060085a7 */ /* 0x000e64000800007f */
[----:B-1----:R-:W-:Y:S05]  /*89e0*/  @!P0 BRA `(.L_x_168) ;  /* 0xfffffffc00f08947 */ /* 0x002fea000383ffff */
[----:B------:R-:W-:Y:S05]  /*89f0*/  BRA `(.L_x_205) ;  /* 0xffffffec00a47947 */ /* 0x000fea000383ffff */
.L_x_169:
[----:B0-----:R0:W1:Y:S02]  /*8a00*/  SYNCS.PHASECHK.TRANS64.TRYWAIT P0, [R9+URZ], R4 ;  /* 0x00000004090075a7 */ /* 0x001064000800017f */
[----:B-1----:R-:W-:Y:S05]  /*8a10*/  @!P0 NANOSLEEP.SYNCS 0x989680 ;  /* 0x009896800000895d */ /* 0x002fea0003900000 */
[----:B------:R-:W1:Y:S02]  /*8a20*/  @!P0 SYNCS.PHASECHK.TRANS64 P0, [R9+URZ], R4 ;  /* 0x00000004090085a7 */ /* 0x000e64000800007f */
[----:B-1----:R-:W-:Y:S05]  /*8a30*/  @!P0 BRA `(.L_x_169) ;  /* 0xfffffffc00f08947 */ /* 0x002fea000383ffff */
[----:B------:R-:W-:Y:S05]  /*8a40*/  BRA `(.L_x_206) ;  /* 0xffffffec00b47947 */ /* 0x000fea000383ffff */
.L_x_170:
[----:B0-----:R0:W1:Y:S02]  /*8a50*/  SYNCS.PHASECHK.TRANS64.TRYWAIT P0, [R6+URZ], R5 ;  /* 0x00000005060075a7 */ /* 0x001064000800017f */
[----:B-1----:R-:W-:Y:S05]  /*8a60*/  @!P0 NANOSLEEP.SYNCS 0x989680 ;  /* 0x009896800000895d */ /* 0x002fea0003900000 */
[----:B------:R-:W1:Y:S02]  /*8a70*/  @!P0 SYNCS.PHASECHK.TRANS64 P0, [R6+URZ], R5 ;  /* 0x00000005060085a7 */ /* 0x000e64000800007f */
[----:B-1----:R-:W-:Y:S05]  /*8a80*/  @!P0 BRA `(.L_x_170) ;  /* 0xfffffffc00f08947 */ /* 0x002fea000383ffff */
[----:B------:R-:W-:Y:S05]  /*8a90*/  BRA `(.L_x_207) ;  /* 0xffffffec00c47947 */ /* 0x000fea000383ffff */
.L_x_171:
[----:B0-----:R0:W1:Y:S02]  /*8aa0*/  SYNCS.PHASECHK.TRANS64.TRYWAIT P0, [R9+URZ], R4 ;  /* 0x00000004090075a7 */ /* 0x001064000800017f */
[----:B-1----:R-:W-:Y:S05]  /*8ab0*/  @!P0 NANOSLEEP.SYNCS 0x989680 ;  /* 0x009896800000895d */ /* 0x002fea0003900000 */
[----:B------:R-:W1:Y:S02]  /*8ac0*/  @!P0 SYNCS.PHASECHK.TRANS64 P0, [R9+URZ], R4 ;  /* 0x00000004090085a7 */ /* 0x000e64000800007f */
[----:B-1----:R-:W-:Y:S05]  /*8ad0*/  @!P0 BRA `(.L_x_171) ;  /* 0xfffffffc00f08947 */ /* 0x002fea000383ffff */
[----:B------:R-:W-:Y:S05]  /*8ae0*/  BRA `(.L_x_208) ;  /* 0xffffffec00d47947 */ /* 0x000fea000383ffff */
.L_x_172:
[----:B0-----:R0:W1:Y:S02]  /*8af0*/  SYNCS.PHASECHK.TRANS64.TRYWAIT P0, [R6+URZ], R5 ;  /* 0x00000005060075a7 */ /* 0x001064000800017f */
[----:B-1----:R-:W-:Y:S05]  /*8b00*/  @!P0 NANOSLEEP.SYNCS 0x989680 ;  /* 0x009896800000895d */ /* 0x002fea0003900000 */
[----:B------:R-:W1:Y:S02]  /*8b10*/  @!P0 SYNCS.PHASECHK.TRANS64 P0, [R6+URZ], R5 ;  /* 0x00000005060085a7 */ /* 0x000e64000800007f */
[----:B-1----:R-:W-:Y:S05]  /*8b20*/  @!P0 BRA `(.L_x_172) ;  /* 0xfffffffc00f08947 */ /* 0x002fea000383ffff */
[----:B------:R-:W-:Y:S05]  /*8b30*/  BRA `(.L_x_209) ;  /* 0xffffffec00e47947 */ /* 0x000fea000383ffff */
.L_x_173:
[----:B0-----:R0:W1:Y:S02]  /*8b40*/  SYNCS.PHASECHK.TRANS64.TRYWAIT P0, [R9+URZ], R4 ;  /* 0x00000004090075a7 */ /* 0x001064000800017f */
[----:B-1----:R-:W-:Y:S05]  /*8b50*/  @!P0 NANOSLEEP.SYNCS 0x989680 ;  /* 0x009896800000895d */ /* 0x002fea0003900000 */
[----:B------:R-:W1:Y:S02]  /*8b60*/  @!P0 SYNCS.PHASECHK.TRANS64 P0, [R9+URZ], R4 ;  /* 0x00000004090085a7 */ /* 0x000e64000800007f */
[----:B-1----:R-:W-:Y:S05]  /*8b70*/  @!P0 BRA `(.L_x_173) ;  /* 0xfffffffc00f08947 */ /* 0x002fea000383ffff */
[----:B------:R-:W-:Y:S05]  /*8b80*/  BRA `(.L_x_210) ;  /* 0xffffffec00f47947 */ /* 0x000fea000383ffff */
.L_x_174:
[----:B0-----:R0:W1:Y:S02]  /*8b90*/  SYNCS.PHASECHK.TRANS64.TRYWAIT P0, [R6+URZ], R5 ;  /* 0x00000005060075a7 */ /* 0x001064000800017f */
[----:B-1----:R-:W-:Y:S05]  /*8ba0*/  @!P0 NANOSLEEP.SYNCS 0x989680 ;  /* 0x009896800000895d */ /* 0x002fea0003900000 */
[----:B------:R-:W1:Y:S02]  /*8bb0*/  @!P0 SYNCS.PHASECHK.TRANS64 P0, [R6+URZ], R5 ;  /* 0x00000005060085a7 */ /* 0x000e64000800007f */
[----:B-1----:R-:W-:Y:S05]  /*8bc0*/  @!P0 BRA `(.L_x_174) ;  /* 0xfffffffc00f08947 */ /* 0x002fea000383ffff */
[----:B------:R-:W-:Y:S05]  /*8bd0*/  BRA `(.L_x_211) ;  /* 0xfffffff000047947 */ /* 0x000fea000383ffff */
.L_x_175:
[----:B0-----:R0:W1:Y:S02]  /*8be0*/  SYNCS.PHASECHK.TRANS64.TRYWAIT P0, [R9+URZ], R4 ;  /* 0x00000004090075a7 */ /* 0x001064000800017f */
[----:B-1----:R-:W-:Y:S05]  /*8bf0*/  @!P0 NANOSLEEP.SYNCS 0x989680 ;  /* 0x009896800000895d */ /* 0x002fea0003900000 */
[----:B------:R-:W1:Y:S02]  /*8c00*/  @!P0 SYNCS.PHASECHK.TRANS64 P0, [R9+URZ], R4 ;  /* 0x00000004090085a7 */ /* 0x000e64000800007f */
[----:B-1----:R-:W-:Y:S05]  /*8c10*/  @!P0 BRA `(.L_x_175) ;  /* 0xfffffffc00f08947 */ /* 0x002fea000383ffff */
[----:B------:R-:W-:Y:S05]  /*8c20*/  BRA `(.L_x_212) ;  /* 0xfffffff000147947 */ /* 0x000fea000383ffff */
.L_x_176:
[----:B0-----:R0:W1:Y:S02]  /*8c30*/  SYNCS.PHASECHK.TRANS64.TRYWAIT P0, [R6+URZ], R5 ;  /* 0x00000005060075a7 */ /* 0x001064000800017f */
[----:B-1----:R-:W-:Y:S05]  /*8c40*/  @!P0 NANOSLEEP.SYNCS 0x989680 ;  /* 0x009896800000895d */ /* 0x002fea0003900000 */
[----:B------:R-:W1:Y:S02]  /*8c50*/  @!P0 SYNCS.PHASECHK.TRANS64 P0, [R6+URZ], R5 ;  /* 0x00000005060085a7 */ /* 0x000e64000800007f */
[----:B-1----:R-:W-:Y:S05]  /*8c60*/  @!P0 BRA `(.L_x_176) ;  /* 0xfffffffc00f08947 */ /* 0x002fea000383ffff */
[----:B------:R-:W-:Y:S05]  /*8c70*/  BRA `(.L_x_213) ;  /* 0xfffffff000247947 */ /* 0x000fea000383ffff */
.L_x_177:
[----:B0-----:R0:W1:Y:S02]  /*8c80*/  SYNCS.PHASECHK.TRANS64.TRYWAIT P0, [R9+URZ], R4 ;  /* 0x00000004090075a7 */ /* 0x001064000800017f */
[----:B-1----:R-:W-:Y:S05]  /*8c90*/  @!P0 NANOSLEEP.SYNCS 0x989680 ;  /* 0x009896800000895d */ /* 0x002fea0003900000 */
[----:B------:R-:W1:Y:S02]  /*8ca0*/  @!P0 SYNCS.PHASECHK.TRANS64 P0, [R9+URZ], R4 ;  /* 0x00000004090085a7 */ /* 0x000e64000800007f */
[----:B-1----:R-:W-:Y:S05]  /*8cb0*/  @!P0 BRA `(.L_x_177) ;  /* 0xfffffffc00f08947 */ /* 0x002fea000383ffff */
[----:B------:R-:W-:Y:S05]  /*8cc0*/  BRA `(.L_x_214) ;  /* 0xfffffff000347947 */ /* 0x000fea000383ffff */
.L_x_178:
[----:B0-----:R0:W1:Y:S02]  /*8cd0*/  SYNCS.PHASECHK.TRANS64.TRYWAIT P0, [R6+URZ], R5 ;  /* 0x00000005060075a7 */ /* 0x001064000800017f */
[----:B-1----:R-:W-:Y:S05]  /*8ce0*/  @!P0 NANOSLEEP.SYNCS 0x989680 ;  /* 0x009896800000895d */ /* 0x002fea0003900000 */
[----:B------:R-:W1:Y:S02]  /*8cf0*/  @!P0 SYNCS.PHASECHK.TRANS64 P0, [R6+URZ], R5 ;  /* 0x00000005060085a7 */ /* 0x000e64000800007f */
[----:B-1----:R-:W-:Y:S05]  /*8d00*/  @!P0 BRA `(.L_x_178) ;  /* 0xfffffffc00f08947 */ /* 0x002fea000383ffff */
[----:B------:R-:W-:Y:S05]  /*8d10*/  BRA `(.L_x_215) ;  /* 0xfffffff000447947 */ /* 0x000fea000383ffff */
.L_x_179:
[----:B0-----:R0:W1:Y:S02]  /*8d20*/  SYNCS.PHASECHK.TRANS64.TRYWAIT P0, [R9+URZ], R4 ;  /* 0x00000004090075a7 */ /* 0x001064000800017f */
[----:B-1----:R-:W-:Y:S05]  /*8d30*/  @!P0 NANOSLEEP.SYNCS 0x989680 ;  /* 0x009896800000895d */ /* 0x002fea0003900000 */
[----:B------:R-:W1:Y:S02]  /*8d40*/  @!P0 SYNCS.PHASECHK.TRANS64 P0, [R9+URZ], R4 ;  /* 0x00000004090085a7 */ /* 0x000e64000800007f */
[----:B-1----:R-:W-:Y:S05]  /*8d50*/  @!P0 BRA `(.L_x_179) ;  /* 0xfffffffc00f08947 */ /* 0x002fea000383ffff */
[----:B------:R-:W-:Y:S05]  /*8d60*/  BRA `(.L_x_216) ;  /* 0xfffffff000547947 */ /* 0x000fea000383ffff */
.L_x_180:
[----:B0-----:R0:W1:Y:S02]  /*8d70*/  SYNCS.PHASECHK.TRANS64.TRYWAIT P0, [R6+URZ], R5 ;  /* 0x00000005060075a7 */ /* 0x001064000800017f */
[----:B-1----:R-:W-:Y:S05]  /*8d80*/  @!P0 NANOSLEEP.SYNCS 0x989680 ;  /* 0x009896800000895d */ /* 0x002fea0003900000 */
[----:B------:R-:W1:Y:S02]  /*8d90*/  @!P0 SYNCS.PHASECHK.TRANS64 P0, [R6+URZ], R5 ;  /* 0x00000005060085a7 */ /* 0x000e64000800007f */
[----:B-1----:R-:W-:Y:S05]  /*8da0*/  @!P0 BRA `(.L_x_180) ;  /* 0xfffffffc00f08947 */ /* 0x002fea000383ffff */
[----:B------:R-:W-:Y:S05]  /*8db0*/  BRA `(.L_x_217) ;  /* 0xfffffff000647947 */ /* 0x000fea000383ffff */
.L_x_181:
[----:B0-----:R0:W1:Y:S02]  /*8dc0*/  SYNCS.PHASECHK.TRANS64.TRYWAIT P0, [R9+URZ], R4 ;  /* 0x00000004090075a7 */ /* 0x001064000800017f */
[----:B-1----:R-:W-:Y:S05]  /*8dd0*/  @!P0 NANOSLEEP.SYNCS 0x989680 ;  /* 0x009896800000895d */ /* 0x002fea0003900000 */
[----:B------:R-:W1:Y:S02]  /*8de0*/  @!P0 SYNCS.PHASECHK.TRANS64 P0, [R9+URZ], R4 ;  /* 0x00000004090085a7 */ /* 0x000e64000800007f */
[----:B-1----:R-:W-:Y:S05]  /*8df0*/  @!P0 BRA `(.L_x_181) ;  /* 0xfffffffc00f08947 */ /* 0x002fea000383ffff */
[----:B------:R-:W-:Y:S05]  /*8e00*/  BRA `(.L_x_218) ;  /* 0xfffffff000747947 */ /* 0x000fea000383ffff */
.L_x_182:
[----:B0-----:R0:W1:Y:S02]  /*8e10*/  SYNCS.PHASECHK.TRANS64.TRYWAIT P0, [R6+URZ], R5 ;  /* 0x00000005060075a7 */ /* 0x001064000800017f */
[----:B-1----:R-:W-:Y:S05]  /*8e20*/  @!P0 NANOSLEEP.SYNCS 0x989680 ;  /* 0x009896800000895d */ /* 0x002fea0003900000 */
[----:B------:R-:W1:Y:S02]  /*8e30*/  @!P0 SYNCS.PHASECHK.TRANS64 P0, [R6+URZ], R5 ;  /* 0x00000005060085a7 */ /* 0x000e64000800007f */
[----:B-1----:R-:W-:Y:S05]  /*8e40*/  @!P0 BRA `(.L_x_182) ;  /* 0xfffffffc00f08947 */ /* 0x002fea000383ffff */
[----:B------:R-:W-:Y:S05]  /*8e50*/  BRA `(.L_x_219) ;  /* 0xfffffff000847947 */ /* 0x000fea000383ffff */
.L_x_183:
[----:B0-----:R0:W1:Y:S02]  /*8e60*/  SYNCS.PHASECHK.TRANS64.TRYWAIT P0, [R9+URZ], R4 ;  /* 0x00000004090075a7 */ /* 0x001064000800017f */
[----:B-1----:R-:W-:Y:S05]  /*8e70*/  @!P0 NANOSLEEP.SYNCS 0x989680 ;  /* 0x009896800000895d */ /* 0x002fea0003900000 */
[----:B------:R-:W1:Y:S02]  /*8e80*/  @!P0 SYNCS.PHASECHK.TRANS64 P0, [R9+URZ], R4 ;  /* 0x00000004090085a7 */ /* 0x000e64000800007f */
[----:B-1----:R-:W-:Y:S05]  /*8e90*/  @!P0 BRA `(.L_x_183) ;  /* 0xfffffffc00f08947 */ /* 0x002fea000383ffff */
[----:B------:R-:W-:Y:S05]  /*8ea0*/  BRA `(.L_x_220) ;  /* 0xfffffff000947947 */ /* 0x000fea000383ffff */
.L_x_184:
[----:B0-----:R0:W1:Y:S02]  /*8eb0*/  SYNCS.PHASECHK.TRANS64.TRYWAIT P0, [R6+URZ], R5 ;  /* 0x00000005060075a7 */ /* 0x001064000800017f */
[----:B-1----:R-:W-:Y:S05]  /*8ec0*/  @!P0 NANOSLEEP.SYNCS 0x989680 ;  /* 0x009896800000895d */ /* 0x002fea0003900000 */
[----:B------:R-:W1:Y:S02]  /*8ed0*/  @!P0 SYNCS.PHASECHK.TRANS64 P0, [R6+URZ], R5 ;  /* 0x00000005060085a7 */ /* 0x000e64000800007f */
[----:B-1----:R-:W-:Y:S05]  /*8ee0*/  @!P0 BRA `(.L_x_184) ;  /* 0xfffffffc00f08947 */ /* 0x002fea000383ffff */
[----:B------:R-:W-:Y:S05]  /*8ef0*/  BRA `(.L_x_221) ;  /* 0xfffffff000a47947 */ /* 0x000fea000383ffff */
.L_x_185:
[----:B0-----:R0:W1:Y:S02]  /*8f00*/  SYNCS.PHASECHK.TRANS64.TRYWAIT P0, [R9+URZ], R4 ;  /* 0x00000004090075a7 */ /* 0x001064000800017f */
[----:B-1----:R-:W-:Y:S05]  /*8f10*/  @!P0 NANOSLEEP.SYNCS 0x989680 ;  /* 0x009896800000895d */ /* 0x002fea0003900000 */
[----:B------:R-:W1:Y:S02]  /*8f20*/  @!P0 SYNCS.PHASECHK.TRANS64 P0, [R9+URZ], R4 ;  /* 0x00000004090085a7 */ /* 0x000e64000800007f */
[----:B-1----:R-:W-:Y:S05]  /*8f30*/  @!P0 BRA `(.L_x_185) ;  /* 0xfffffffc00f08947 */ /* 0x002fea000383ffff */
[----:B------:R-:W-:Y:S05]  /*8f40*/  BRA `(.L_x_222) ;  /* 0xfffffff000b47947 */ /* 0x000fea000383ffff */
.L_x_186:
[----:B0-----:R0:W1:Y:S02]  /*8f50*/  SYNCS.PHASECHK.TRANS64.TRYWAIT P0, [R6+URZ], R5 ;  /* 0x00000005060075a7 */ /* 0x001064000800017f */
[----:B-1----:R-:W-:Y:S05]  /*8f60*/  @!P0 NANOSLEEP.SYNCS 0x989680 ;  /* 0x009896800000895d */ /* 0x002fea0003900000 */
[----:B------:R-:W1:Y:S02]  /*8f70*/  @!P0 SYNCS.PHASECHK.TRANS64 P0, [R6+URZ], R5 ;  /* 0x00000005060085a7 */ /* 0x000e64000800007f */
[----:B-1----:R-:W-:Y:S05]  /*8f80*/  @!P0 BRA `(.L_x_186) ;  /* 0xfffffffc00f08947 */ /* 0x002fea000383ffff */
[----:B------:R-:W-:Y:S05]  /*8f90*/  BRA `(.L_x_223) ;  /* 0xfffffff000c47947 */ /* 0x000fea000383ffff */
.L_x_187:
[----:B0-----:R0:W1:Y:S02]  /*8fa0*/  SYNCS.PHASECHK.TRANS64.TRYWAIT P0, [R9+URZ], R4 ;  /* 0x00000004090075a7 */ /* 0x001064000800017f */
[----:B-1----:R-:W-:Y:S05]  /*8fb0*/  @!P0 NANOSLEEP.SYNCS 0x989680 ;  /* 0x009896800000895d */ /* 0x002fea0003900000 */
[----:B------:R-:W1:Y:S02]  /*8fc0*/  @!P0 SYNCS.PHASECHK.TRANS64 P0, [R9+URZ], R4 ;  /* 0x00000004090085a7 */ /* 0x000e64000800007f */
[----:B-1----:R-:W-:Y:S05]  /*8fd0*/  @!P0 BRA `(.L_x_187) ;  /* 0xfffffffc00f08947 */ /* 0x002fea000383ffff */
[----:B------:R-:W-:Y:S05]  /*8fe0*/  BRA `(.L_x_224) ;  /* 0xfffffff000d47947 */ /* 0x000fea000383ffff */
.L_x_188:
[----:B0-----:R0:W1:Y:S02]  /*8ff0*/  SYNCS.PHASECHK.TRANS64.TRYWAIT P0, [R6+URZ], R5 ;  /* 0x00000005060075a7 */ /* 0x001064000800017f */
[----:B-1----:R-:W-:Y:S05]  /*9000*/  @!P0 NANOSLEEP.SYNCS 0x989680 ;  /* 0x009896800000895d */ /* 0x002fea0003900000 */
[----:B------:R-:W1:Y:S02]  /*9010*/  @!P0 SYNCS.PHASECHK.TRANS64 P0, [R6+URZ], R5 ;  /* 0x00000005060085a7 */ /* 0x000e64000800007f */
[----:B-1----:R-:W-:Y:S05]  /*9020*/  @!P0 BRA `(.L_x_188) ;  /* 0xfffffffc00f08947 */ /* 0x002fea000383ffff */
[----:B------:R-:W-:Y:S05]  /*9030*/  BRA `(.L_x_225) ;  /* 0xfffffff000e47947 */ /* 0x000fea000383ffff */
.L_x_189:
[----:B0-----:R0:W1:Y:S02]  /*9040*/  SYNCS.PHASECHK.TRANS64.TRYWAIT P0, [R9+URZ], R4 ;  /* 0x00000004090075a7 */ /* 0x001064000800017f */
[----:B-1----:R-:W-:Y:S05]  /*9050*/  @!P0 NANOSLEEP.SYNCS 0x989680 ;  /* 0x009896800000895d */ /* 0x002fea0003900000 */
[----:B------:R-:W1:Y:S02]  /*9060*/  @!P0 SYNCS.PHASECHK.TRANS64 P0, [R9+URZ], R4 ;  /* 0x00000004090085a7 */ /* 0x000e64000800007f */
[----:B-1----:R-:W-:Y:S05]  /*9070*/  @!P0 BRA `(.L_x_189) ;  /* 0xfffffffc00f08947 */ /* 0x002fea000383ffff */
[----:B------:R-:W-:Y:S05]  /*9080*/  BRA `(.L_x_226) ;  /* 0xfffffff000f47947 */ /* 0x000fea000383ffff */
.L_x_190:
[----:B0-----:R0:W1:Y:S02]  /*9090*/  SYNCS.PHASECHK.TRANS64.TRYWAIT P0, [R6+URZ], R5 ;  /* 0x00000005060075a7 */ /* 0x001064000800017f */
[----:B-1----:R-:W-:Y:S05]  /*90a0*/  @!P0 NANOSLEEP.SYNCS 0x989680 ;  /* 0x009896800000895d */ /* 0x002fea0003900000 */
[----:B------:R-:W1:Y:S02]  /*90b0*/  @!P0 SYNCS.PHASECHK.TRANS64 P0, [R6+URZ], R5 ;  /* 0x00000005060085a7 */ /* 0x000e64000800007f */
[----:B-1----:R-:W-:Y:S05]  /*90c0*/  @!P0 BRA `(.L_x_190) ;  /* 0xfffffffc00f08947 */ /* 0x002fea000383ffff */
[----:B------:R-:W-:Y:S05]  /*90d0*/  BRA `(.L_x_227) ;  /* 0xfffffff400047947 */ /* 0x000fea000383ffff */
.L_x_191:
[----:B0-----:R0:W1:Y:S02]  /*90e0*/  SYNCS.PHASECHK.TRANS64.TRYWAIT P0, [R9+URZ], R4 ;  /* 0x00000004090075a7 */ /* 0x001064000800017f */
[----:B-1----:R-:W-:Y:S05]  /*90f0*/  @!P0 NANOSLEEP.SYNCS 0x989680 ;  /* 0x009896800000895d */ /* 0x002fea0003900000 */
[----:B------:R-:W1:Y:S02]  /*9100*/  @!P0 SYNCS.PHASECHK.TRANS64 P0, [R9+URZ], R4 ;  /* 0x00000004090085a7 */ /* 0x000e64000800007f */
[----:B-1----:R-:W-:Y:S05]  /*9110*/  @!P0 BRA `(.L_x_191) ;  /* 0xfffffffc00f08947 */ /* 0x002fea000383ffff */
[----:B------:R-:W-:Y:S05]  /*9120*/  BRA `(.L_x_228) ;  /* 0xfffffff400147947 */ /* 0x000fea000383ffff */
.L_x_192:
[----:B-1----:R1:W2:Y:S02]  /*9130*/  SYNCS.PHASECHK.TRANS64.TRYWAIT P0, [R6+URZ], R5 ;  /* 0x00000005060075a7 */ /* 0x0022a4000800017f */
[----:B--2---:R-:W-:Y:S05]  /*9140*/  @!P0 NANOSLEEP.SYNCS 0x989680 ;  /* 0x009896800000895d */ /* 0x004fea0003900000 */
[----:B------:R-:W2:Y:S02]  /*9150*/  @!P0 SYNCS.PHASECHK.TRANS64 P0, [R6+URZ], R5 ;  /* 0x00000005060085a7 */ /* 0x000ea4000800007f */
[----:B--2---:R-:W-:Y:S05]  /*9160*/  @!P0 BRA `(.L_x_192) ;  /* 0xfffffffc00f08947 */ /* 0x004fea000383ffff */
[----:B------:R-:W-:Y:S05]  /*9170*/  BRA `(.L_x_229) ;  /* 0xfffffff4001c7947 */ /* 0x000fea000383ffff */
.L_x_230:
[----:B------:R-:W-:-:S00]  /*9180*/  BRA `(.L_x_230) ;  /* 0xfffffffc00fc7947 */ /* 0x000fc0000383ffff */
[----:B------:R-:W-:-:S00]  /*9190*/  NOP ;  /* 0x0000000000007918 */ /* 0x000fc00000000000 */
        /* <DEDUP_REMOVED lines=14> */
.L_x_231:


//--------------------- .nv.global.init           --------------------------
	.section	.nv.global.init,"aw",@progbits
.nv.global.init:
	.type		$str$22,@object
	.size		$str$22,($str$23 - $str$22)
$str$22:
        /*0000*/ 	.byte	0x6b, 0x5f, 0x74, 0x69, 0x6c, 0x65, 0x5f, 0x63, 0x6f, 0x75, 0x6e, 0x74, 0x20, 0x3e, 0x3d, 0x20
        /*0010*/ 	.byte	0x31, 0x00
	.type		$str$23,@object
	.size		$str$23,(__unnamed_1 - $str$23)
$str$23:
        /*0012*/ 	.byte	0x2f, 0x74, 0x6d, 0x70, 0x2f, 0x63, 0x75, 0x74, 0x6c, 0x61, 0x73, 0x73, 0x5f, 0x73, 0x77, 0x65
        /*0022*/ 	.byte	0x65, 0x70, 0x5f, 0x73, 0x72, 0x63, 0x2f, 0x69, 0x6e, 0x63, 0x6c, 0x75, 0x64, 0x65, 0x2f, 0x63
        /*0032*/ 	.byte	0x75, 0x74, 0x6c, 0x61, 0x73, 0x73, 0x2f, 0x67, 0x65, 0x6d, 0x6d, 0x2f, 0x63, 0x6f, 0x6c, 0x6c
        /*0042*/ 	.byte	0x65, 0x63, 0x74, 0x69, 0x76, 0x65, 0x2f, 0x73, 0x6d, 0x39, 0x30, 0x5f, 0x6d, 0x6d, 0x61, 0x5f
        /*0052*/ 	.byte	0x74, 0x6d, 0x61, 0x5f, 0x67, 0x6d, 0x6d, 0x61, 0x5f, 0x73, 0x73, 0x5f, 0x77, 0x61, 0x72, 0x70
        /*0062*/ 	.byte	0x73, 0x70, 0x65, 0x63, 0x69, 0x61, 0x6c, 0x69, 0x7a, 0x65, 0x64, 0x2e, 0x68, 0x70, 0x70, 0x00
	.type		__unnamed_1,@object
	.size		__unnamed_1,(.L_0 - __unnamed_1)
__unnamed_1:
        /*0072*/ 	.byte	0x76, 0x6f, 0x69, 0x64, 0x20, 0x63, 0x75, 0x74, 0x6c, 0x61, 0x73, 0x73, 0x3a, 0x3a, 0x67, 0x65
        /* <DEDUP_REMOVED lines=180> */
        /*0bc2*/ 	.byte	0x74, 0x79, 0x5d, 0x00
.L_0:


//--------------------- .nv.shared._ZN7cutlass13device_kernelINS_4gemm6kernel13GemmUniversalIN4cute5tupleIJiiiiEEENS1_10collective13CollectiveMmaINS1_34MainloopSm90TmaGmmaWarpSpecializedILi30ENS5_IJNS4_1CILi1EEESB_SB_EEENS1_35KernelTmaWarpSpecializedCooperativeEEENS5_IJNSA_ILi128EEENSA_ILi112EEENSA_ILi16EEEEEENS_10bfloat16_tENS5_IJlSB_lEEESJ_SK_NS4_8TiledMMAINS4_8MMA_AtomIJNS4_4SM904GMMA27MMA_64x16x16_F32BF16BF16_SSILNSO_5MajorE0ELSQ_0ELNSO_7ScaleInE1ELSR_1EEEEEENS4_6LayoutINS5_IJNSA_ILi2EEESB_SB_EEENS5_IJSB_NSA_ILi0EEESX_EEEEENS5_IJNS4_10UnderscoreES10_S10_EEEEENS4_13SM90_TMA_LOADENS4_14ComposedLayoutINS4_7SwizzleILi1ELi4ELi3EEENS4_18smem_ptr_flag_bitsILi16EEENSU_INS5_IJNSA_ILi8EEESH_EEENS5_IJSH_SB_EEEEEEEvNS4_8identityES13_S1D_vS1E_EENS_8epilogue10collective6detail29Sm90TmaWarpSpecializedAdapterINS1H_15DefaultEpilogueISJ_SK_SK_NS1G_6thread17LinearCombinationISJ_Li1EffLNS1L_9ScaleType4KindE0ELNS_15FloatRoundStyleE2ESJ_EENS1_15EpilogueDefaultEEEEEvvEEEEvNT_6ParamsE --------------------------
	.section	.nv.shared._ZN7cutlass13device_kernelINS_4gemm6kernel13GemmUniversalIN4cute5tupleIJiiiiEEENS1_10collective13CollectiveMmaINS1_34MainloopSm90TmaGmmaWarpSpecializedILi30ENS5_IJNS4_1CILi1EEESB_SB_EEENS1_35KernelTmaWarpSpecializedCooperativeEEENS5_IJNSA_ILi128EEENSA_ILi112EEENSA_ILi16EEEEEENS_10bfloat16_tENS5_IJlSB_lEEESJ_SK_NS4_8TiledMMAINS4_8MMA_AtomIJNS4_4SM904GMMA27MMA_64x16x16_F32BF16BF16_SSILNSO_5MajorE0ELSQ_0ELNSO_7ScaleInE1ELSR_1EEEEEENS4_6LayoutINS5_IJNSA_ILi2EEESB_SB_EEENS5_IJSB_NSA_ILi0EEESX_EEEEENS5_IJNS4_10UnderscoreES10_S10_EEEEENS4_13SM90_TMA_LOADENS4_14ComposedLayoutINS4_7SwizzleILi1ELi4ELi3EEENS4_18smem_ptr_flag_bitsILi16EEENSU_INS5_IJNSA_ILi8EEESH_EEENS5_IJSH_SB_EEEEEEEvNS4_8identityES13_S1D_vS1E_EENS_8epilogue10collective6detail29Sm90TmaWarpSpecializedAdapterINS1H_15DefaultEpilogueISJ_SK_SK_NS1G_6thread17LinearCombinationISJ_Li1EffLNS1L_9ScaleType4KindE0ELNS_15FloatRoundStyleE2ESJ_EENS1_15EpilogueDefaultEEEEEvvEEEEvNT_6ParamsE,"aw",@nobits
	.sectionflags	@""
	.align	16
	.zero		1024


//--------------------- .nv.shared.reserved.0     --------------------------
	.section	.nv.shared.reserved.0,"aw",@nobits
	.weak		__nv_reservedSMEM_offset_0_alias
	.size		__nv_reservedSMEM_offset_0_alias, 0, 0
	.other		__nv_reservedSMEM_offset_0_alias,@"STO_CUDA_RESERVED_SHARED STV_DEFAULT"
__nv_reservedSMEM_offset_0_alias:
	.zero		0


//--------------------- .nv.global                --------------------------
	.section	.nv.global,"aw",@nobits
.nv.global:
	.type		_ZN40_INTERNAL_639f6cfc_4_k_cu_edec8470_156294cute1_E,@object
	.size		_ZN40_INTERNAL_639f6cfc_4_k_cu_edec8470_156294cute1_E,(_ZN40_INTERNAL_639f6cfc_4_k_cu_edec8470_156294cuda3std3__45__cpo6cbeginE - _ZN40_INTERNAL_639f6cfc_4_k_cu_edec8470_156294cute1_E)
_ZN40_INTERNAL_639f6cfc_4_k_cu_edec8470_156294cute1_E:
	.zero		1
	.type		_ZN40_INTERNAL_639f6cfc_4_k_cu_edec8470_156294cuda3std3__45__cpo6cbeginE,@object
	.size		_ZN40_INTERNAL_639f6cfc_4_k_cu_edec8470_156294cuda3std3__45__cpo6cbeginE,(_ZN40_INTERNAL_639f6cfc_4_k_cu_edec8470_156294cuda3std3__48in_placeE - _ZN40_INTERNAL_639f6cfc_4_k_cu_edec8470_156294cuda3std3__45__cpo6cbeginE)
_ZN40_INTERNAL_639f6cfc_4_k_cu_edec8470_156294cuda3std3__45__cpo6cbeginE:
	.zero		1
	.type		_ZN40_INTERNAL_639f6cfc_4_k_cu_edec8470_156294cuda3std3__48in_placeE,@object
	.size		_ZN40_INTERNAL_639f6cfc_4_k_cu_edec8470_156294cuda3std3__48in_placeE,(_ZN40_INTERNAL_639f6cfc_4_k_cu_edec8470_156294cuda3std6ranges3__45__cpo9iter_moveE - _ZN40_INTERNAL_639f6cfc_4_k_cu_edec8470_156294cuda3std3__48in_placeE)
_ZN40_INTERNAL_639f6cfc_4_k_cu_edec8470_156294cuda3std3__48in_placeE:
	.zero		1
	.type		_ZN40_INTERNAL_639f6cfc_4_k_cu_edec8470_156294cuda3std6ranges3__45__cpo9iter_moveE,@object
	.size		_ZN40_INTERNAL_639f6cfc_4_k_cu_edec8470_156294cuda3std6ranges3__45__cpo9iter_moveE,(_ZN40_INTERNAL_639f6cfc_4_k_cu_edec8470_156294cuda3std3__45__cpo5beginE - _ZN40_INTERNAL_639f6cfc_4_k_cu_edec8470_156294cuda3std6ranges3__45__cpo9iter_moveE)
_ZN40_INTERNAL_639f6cfc_4_k_cu_edec8470_156294cuda3std6ranges3__45__cpo9iter_moveE:
	.zero		1
	.type		_ZN40_INTERNAL_639f6cfc_4_k_cu_edec8470_156294cuda3std3__45__cpo5beginE,@object
	.size		_ZN40_INTERNAL_639f6cfc_4_k_cu_edec8470_156294cuda3std3__45__cpo5beginE,(_ZN40_INTERNAL_639f6cfc_4_k_cu_edec8470_156294cuda3std3__442_GLOBAL__N__639f6cfc_4_k_cu_edec8470_156296ignoreE - _ZN40_INTERNAL_639f6cfc_4_k_cu_edec8470_156294cuda3std3__45__cpo5beginE)
_ZN40_INTERNAL_639f6cfc_4_k_cu_edec8470_156294cuda3std3__45__cpo5beginE:
	.zero		1
	.type		_ZN40_INTERNAL_639f6cfc_4_k_cu_edec8470_156294cuda3std3__442_GLOBAL__N__639f6cfc_4_k_cu_edec8470_156296ignoreE,@object
	.size		_ZN40_INTERNAL_639f6cfc_4_k_cu_edec8470_156294cuda3std3__442_GLOBAL__N__639f6cfc_4_k_cu_edec8470_156296ignoreE,(_ZN40_INTERNAL_639f6cfc_4_k_cu_edec8470_156294cute7productE - _ZN40_INTERNAL_639f6cfc_4_k_cu_edec8470_156294cuda3std3__442_GLOBAL__N__639f6cfc_4_k_cu_edec8470_156296ignoreE)
_ZN40_INTERNAL_639f6cfc_4_k_cu_edec8470_156294cuda3std3__442_GLOBAL__N__639f6cfc_4_k_cu_edec8470_156296ignoreE:
	.zero		1
	.type		_ZN40_INTERNAL_639f6cfc_4_k_cu_edec8470_156294cute7productE,@object
	.size		_ZN40_INTERNAL_639f6cfc_4_k_cu_edec8470_156294cute7productE,(_ZN40_INTERNAL_639f6cfc_4_k_cu_edec8470_156294cuda3std3__45__cpo3endE - _ZN40_INTERNAL_639f6cfc_4_k_cu_edec8470_156294cute7productE)
_ZN40_INTERNAL_639f6cfc_4_k_cu_edec8470_156294cute7productE:
	.zero		1
	.type		_ZN40_INTERNAL_639f6cfc_4_k_cu_edec8470_156294cuda3std3__45__cpo3endE,@object
	.size		_ZN40_INTERNAL_639f6cfc_4_k_cu_edec8470_156294cuda3std3__45__cpo3endE,(_ZN40_INTERNAL_639f6cfc_4_k_cu_edec8470_156294cuda3std3__419piecewise_constructE - _ZN40_INTERNAL_639f6cfc_4_k_cu_edec8470_156294cuda3std3__45__cpo3endE)
_ZN40_INTERNAL_639f6cfc_4_k_cu_edec8470_156294cuda3std3__45__cpo3endE:
	.zero		1
	.type		_ZN40_INTERNAL_639f6cfc_4_k_cu_edec8470_156294cuda3std3__419piecewise_constructE,@object
	.size		_ZN40_INTERNAL_639f6cfc_4_k_cu_edec8470_156294cuda3std3__419piecewise_constructE,(_ZN40_INTERNAL_639f6cfc_4_k_cu_edec8470_156294cuda3std3__45__cpo4cendE - _ZN40_INTERNAL_639f6cfc_4_k_cu_edec8470_156294cuda3std3__419piecewise_constructE)
_ZN40_INTERNAL_639f6cfc_4_k_cu_edec8470_156294cuda3std3__419piecewise_constructE:
	.zero		1
	.type		_ZN40_INTERNAL_639f6cfc_4_k_cu_edec8470_156294cuda3std3__45__cpo4cendE,@object
	.size		_ZN40_INTERNAL_639f6cfc_4_k_cu_edec8470_156294cuda3std3__45__cpo4cendE,(_ZN40_INTERNAL_639f6cfc_4_k_cu_edec8470_156294cuda3std6ranges3__45__cpo4swapE - _ZN40_INTERNAL_639f6cfc_4_k_cu_edec8470_156294cuda3std3__45__cpo4cendE)
_ZN40_INTERNAL_639f6cfc_4_k_cu_edec8470_156294cuda3std3__45__cpo4cendE:
	.zero		1
	.type		_ZN40_INTERNAL_639f6cfc_4_k_cu_edec8470_156294cuda3std6ranges3__45__cpo4swapE,@object
	.size		_ZN40_INTERNAL_639f6cfc_4_k_cu_edec8470_156294cuda3std6ranges3__45__cpo4swapE,(.L_8 - _ZN40_INTERNAL_639f6cfc_4_k_cu_edec8470_156294cuda3std6ranges3__45__cpo4swapE)
_ZN40_INTERNAL_639f6cfc_4_k_cu_edec8470_156294cuda3std6ranges3__45__cpo4swapE:
	.zero		1
.L_8:


//--------------------- .nv.constant0._ZN7cutlass13device_kernelINS_4gemm6kernel13GemmUniversalIN4cute5tupleIJiiiiEEENS1_10collective13CollectiveMmaINS1_34MainloopSm90TmaGmmaWarpSpecializedILi30ENS5_IJNS4_1CILi1EEESB_SB_EEENS1_35KernelTmaWarpSpecializedCooperativeEEENS5_IJNSA_ILi128EEENSA_ILi112EEENSA_ILi16EEEEEENS_10bfloat16_tENS5_IJlSB_lEEESJ_SK_NS4_8TiledMMAINS4_8MMA_AtomIJNS4_4SM904GMMA27MMA_64x16x16_F32BF16BF16_SSILNSO_5MajorE0ELSQ_0ELNSO_7ScaleInE1ELSR_1EEEEEENS4_6LayoutINS5_IJNSA_ILi2EEESB_SB_EEENS5_IJSB_NSA_ILi0EEESX_EEEEENS5_IJNS4_10UnderscoreES10_S10_EEEEENS4_13SM90_TMA_LOADENS4_14ComposedLayoutINS4_7SwizzleILi1ELi4ELi3EEENS4_18smem_ptr_flag_bitsILi16EEENSU_INS5_IJNSA_ILi8EEESH_EEENS5_IJSH_SB_EEEEEEEvNS4_8identityES13_S1D_vS1E_EENS_8epilogue10collective6detail29Sm90TmaWarpSpecializedAdapterINS1H_15DefaultEpilogueISJ_SK_SK_NS1G_6thread17LinearCombinationISJ_Li1EffLNS1L_9ScaleType4KindE0ELNS_15FloatRoundStyleE2ESJ_EENS1_15EpilogueDefaultEEEEEvvEEEEvNT_6ParamsE --------------------------
	.section	.nv.constant0._ZN7cutlass13device_kernelINS_4gemm6kernel13GemmUniversalIN4cute5tupleIJiiiiEEENS1_10collective13CollectiveMmaINS1_34MainloopSm90TmaGmmaWarpSpecializedILi30ENS5_IJNS4_1CILi1EEESB_SB_EEENS1_35KernelTmaWarpSpecializedCooperativeEEENS5_IJNSA_ILi128EEENSA_ILi112EEENSA_ILi16EEEEEENS_10bfloat16_tENS5_IJlSB_lEEESJ_SK_NS4_8TiledMMAINS4_8MMA_AtomIJNS4_4SM904GMMA27MMA_64x16x16_F32BF16BF16_SSILNSO_5MajorE0ELSQ_0ELNSO_7ScaleInE1ELSR_1EEEEEENS4_6LayoutINS5_IJNSA_ILi2EEESB_SB_EEENS5_IJSB_NSA_ILi0EEESX_EEEEENS5_IJNS4_10UnderscoreES10_S10_EEEEENS4_13SM90_TMA_LOADENS4_14ComposedLayoutINS4_7SwizzleILi1ELi4ELi3EEENS4_18smem_ptr_flag_bitsILi16EEENSU_INS5_IJNSA_ILi8EEESH_EEENS5_IJSH_SB_EEEEEEEvNS4_8identityES13_S1D_vS1E_EENS_8epilogue10collective6detail29Sm90TmaWarpSpecializedAdapterINS1H_15DefaultEpilogueISJ_SK_SK_NS1G_6thread17LinearCombinationISJ_Li1EffLNS1L_9ScaleType4KindE0ELNS_15FloatRoundStyleE2ESJ_EENS1_15EpilogueDefaultEEEEEvvEEEEvNT_6ParamsE,"a",@progbits
	.sectionflags	@""
	.align	4
.nv.constant0._ZN7cutlass13device_kernelINS_4gemm6kernel13GemmUniversalIN4cute5tupleIJiiiiEEENS1_10collective13CollectiveMmaINS1_34MainloopSm90TmaGmmaWarpSpecializedILi30ENS5_IJNS4_1CILi1EEESB_SB_EEENS1_35KernelTmaWarpSpecializedCooperativeEEENS5_IJNSA_ILi128EEENSA_ILi112EEENSA_ILi16EEEEEENS_10bfloat16_tENS5_IJlSB_lEEESJ_SK_NS4_8TiledMMAINS4_8MMA_AtomIJNS4_4SM904GMMA27MMA_64x16x16_F32BF16BF16_SSILNSO_5MajorE0ELSQ_0ELNSO_7ScaleInE1ELSR_1EEEEEENS4_6LayoutINS5_IJNSA_ILi2EEESB_SB_EEENS5_IJSB_NSA_ILi0EEESX_EEEEENS5_IJNS4_10UnderscoreES10_S10_EEEEENS4_13SM90_TMA_LOADENS4_14ComposedLayoutINS4_7SwizzleILi1ELi4ELi3EEENS4_18smem_ptr_flag_bitsILi16EEENSU_INS5_IJNSA_ILi8EEESH_EEENS5_IJSH_SB_EEEEEEEvNS4_8identityES13_S1D_vS1E_EENS_8epilogue10collective6detail29Sm90TmaWarpSpecializedAdapterINS1H_15DefaultEpilogueISJ_SK_SK_NS1G_6thread17LinearCombinationISJ_Li1EffLNS1L_9ScaleType4KindE0ELNS_15FloatRoundStyleE2ESJ_EENS1_15EpilogueDefaultEEEEEvvEEEEvNT_6ParamsE:
	.zero		1664


//--------------------- SYMBOLS --------------------------

	.type		.nv.reservedSmem.offset0,@object
	.size		.nv.reservedSmem.offset0,0x4
	.type		__assertfail,@function
